def attn_fwd(
    Q,
    K,
    V,
    Out,
    Lse,
    sm_scale,
    stride_qz,
    stride_qh,
    stride_qm,
    stride_qk,
    stride_kz,
    stride_kh,
    stride_kn,
    stride_kk,
    stride_vz,
    stride_vh,
    stride_vn,
    stride_vk,
    stride_oz,
    stride_oh,
    stride_om,
    stride_ok,
    seqlen_q,
    seqlen_k,
    BLOCK_M: tl.constexpr,
    BLOCK_N: tl.constexpr,
    HEAD_DIM: tl.constexpr,
    CAUSAL: tl.constexpr,
):
    start_m = tl.program_id(0)
    off_hz = tl.program_id(1)
    q_off = off_hz * stride_qh
    k_off = off_hz * stride_kh
    v_off = off_hz * stride_vh
    offs_m = start_m * BLOCK_M + tl.arange(0, BLOCK_M)
    offs_d = tl.arange(0, HEAD_DIM)
    offs_n = tl.arange(0, BLOCK_N)
    q_ptrs = Q + q_off + offs_m[:, None] * stride_qm + offs_d[None, :] * stride_qk
    k_ptrs = K + k_off + offs_d[:, None] * stride_kk + offs_n[None, :] * stride_kn
    v_ptrs = V + v_off + offs_n[:, None] * stride_vn + offs_d[None, :] * stride_vk
    m_i = tl.full([BLOCK_M], float("-inf"), dtype=tl.float32)
    l_i = tl.zeros([BLOCK_M], dtype=tl.float32) + 1.0
    acc = tl.zeros([BLOCK_M, HEAD_DIM], dtype=tl.float32)
    q = tl.load(q_ptrs)
    acc, l_i, m_i = _attn_fwd_inner(
        acc,
        l_i,
        m_i,
        q,
        k_ptrs,
        v_ptrs,
        sm_scale,
        stride_kn,
        stride_vn,
        start_m,
        seqlen_k,
        BLOCK_M,
        BLOCK_N,
        HEAD_DIM,
        CAUSAL,
    )
    acc = acc / l_i[:, None]
    lse = m_i + tl.math.log2(l_i) / 1.4426950408889634
    o_ptrs = (
        Out
        + off_hz * stride_oh
        + offs_m[:, None] * stride_om
        + offs_d[None, :] * stride_ok
    )
    tl.store(o_ptrs, acc.to(Out.dtype.element_ty))
    tl.store(Lse + off_hz * seqlen_q + offs_m, lse)

# config = {"BLOCK_M": 64, "BLOCK_N": 64, "HEAD_DIM": 64, "arch": "sm_90", "causal": false, "dtype": "bf16", "num_stages": 2, "num_warps": 8}
# arch = sm_90


// ===== COMPILED SASS (sm_90a) =====

	.target	sm_90a

	.elftype	@"ET_EXEC"


//--------------------- .note.nv.tkinfo           --------------------------
	.section	.note.nv.tkinfo,"",@"SHT_NOTE"
	.sectionflags	@"SHF_NOTE_NV_TKINFO"
	.tkinfo
        /*0018*/ 	.word	0x00000002
        /*0030*/ 	.string	""
        /*0030*/ 	.string	"ptxas"
        /*0030*/ 	.string	"Cuda compilation tools, release 13.0, V13.0.88"
        /*0030*/ 	.string	"Build cuda_13.0.r13.0/compiler.36424714_0"
        /*0030*/ 	.string	"-v  -suppress-debug-info  -lineinfo  -arch sm_90a "



//--------------------- .note.nv.cuinfo           --------------------------
	.section	.note.nv.cuinfo,"",@"SHT_NOTE"
	.sectionflags	@"SHF_NOTE_NV_CUINFO"
        /*0018*/ 	.short	0x0002
        /*001a*/ 	.short	0x005a
        /*001c*/ 	.short	0x0082
	.zero		2


//--------------------- .nv.info                  --------------------------
	.section	.nv.info,"",@"SHT_CUDA_INFO"
	.align	4


	//----- nvinfo : EIATTR_REGCOUNT
	.align		4
        /*0000*/ 	.byte	0x04, 0x2f
        /*0002*/ 	.short	(.L_2 - .L_1)
	.align		4
.L_1:
        /*0004*/ 	.word	index@(attn_fwd)
        /*0008*/ 	.word	0x000000aa


	//----- nvinfo : EIATTR_FRAME_SIZE
	.align		4
.L_2:
        /*000c*/ 	.byte	0x04, 0x11
        /*000e*/ 	.short	(.L_4 - .L_3)
	.align		4
.L_3:
        /*0010*/ 	.word	index@(attn_fwd)
        /*0014*/ 	.word	0x00000000


	//----- nvinfo : EIATTR_MIN_STACK_SIZE
	.align		4
.L_4:
        /*0018*/ 	.byte	0x04, 0x12
        /*001a*/ 	.short	(.L_6 - .L_5)
	.align		4
.L_5:
        /*001c*/ 	.word	index@(attn_fwd)
        /*0020*/ 	.word	0x00000000
.L_6:


//--------------------- .nv.compat                --------------------------
	.section	.nv.compat,"",@"SHT_CUDA_COMPAT_INFO"
	.align	4
        /*0000*/ 	.byte	0x02, 0x09, 0x01, 0x00, 0x02, 0x02, 0x04, 0x00, 0x02, 0x05, 0x05, 0x00, 0x03, 0x07, 0x01, 0x01
        /*0010*/ 	.byte	0x02, 0x03, 0x00, 0x00, 0x02, 0x06, 0x01, 0x00, 0x04, 0x0b, 0x08, 0x00, 0x00, 0x00, 0x00, 0x00
        /*0020*/ 	.byte	0x00, 0x00, 0x00, 0x00


//--------------------- .nv.info.attn_fwd         --------------------------
	.section	.nv.info.attn_fwd,"",@"SHT_CUDA_INFO"
	.sectionflags	@""
	.align	4


	//----- nvinfo : EIATTR_CUDA_API_VERSION
	.align		4
        /*0000*/ 	.byte	0x04, 0x37
        /*0002*/ 	.short	(.L_8 - .L_7)
.L_7:
        /*0004*/ 	.word	0x00000082


	//----- nvinfo : EIATTR_KPARAM_INFO
	.align		4
.L_8:
        /*0008*/ 	.byte	0x04, 0x17
        /*000a*/ 	.short	(.L_10 - .L_9)
.L_9:
        /*000c*/ 	.word	0x00000000
        /*0010*/ 	.short	0x0019
        /*0012*/ 	.short	0x0080
        /*0014*/ 	.byte	0x00, 0xf4, 0x21, 0x00


	//----- nvinfo : EIATTR_KPARAM_INFO
	.align		4
.L_10:
        /*0018*/ 	.byte	0x04, 0x17
        /*001a*/ 	.short	(.L_12 - .L_11)
.L_11:
        /*001c*/ 	.word	0x00000000
        /*0020*/ 	.short	0x0018
        /*0022*/ 	.short	0x0078
        /*0024*/ 	.byte	0x00, 0xf4, 0x21, 0x00


	//----- nvinfo : EIATTR_KPARAM_INFO
	.align		4
.L_12:
        /*0028*/ 	.byte	0x04, 0x17
        /*002a*/ 	.short	(.L_14 - .L_13)
.L_13:
        /*002c*/ 	.word	0x00000000
        /*0030*/ 	.short	0x0017
        /*0032*/ 	.short	0x0070
        /*0034*/ 	.byte	0x00, 0xf0, 0x11, 0x00


	//----- nvinfo : EIATTR_KPARAM_INFO
	.align		4
.L_14:
        /*0038*/ 	.byte	0x04, 0x17
        /*003a*/ 	.short	(.L_16 - .L_15)
.L_15:
        /*003c*/ 	.word	0x00000000
        /*0040*/ 	.short	0x0016
        /*0042*/ 	.short	0x006c
        /*0044*/ 	.byte	0x00, 0xf0, 0x11, 0x00


	//----- nvinfo : EIATTR_KPARAM_INFO
	.align		4
.L_16:
        /*0048*/ 	.byte	0x04, 0x17
        /*004a*/ 	.short	(.L_18 - .L_17)
.L_17:
        /*004c*/ 	.word	0x00000000
        /*0050*/ 	.short	0x0015
        /*0052*/ 	.short	0x0068
        /*0054*/ 	.byte	0x00, 0xf0, 0x11, 0x00


	//----- nvinfo : EIATTR_KPARAM_INFO
	.align		4
.L_18:
        /*0058*/ 	.byte	0x04, 0x17
        /*005a*/ 	.short	(.L_20 - .L_19)
.L_19:
        /*005c*/ 	.word	0x00000000
        /*0060*/ 	.short	0x0014
        /*0062*/ 	.short	0x0064
        /*0064*/ 	.byte	0x00, 0xf0, 0x11, 0x00


	//----- nvinfo : EIATTR_KPARAM_INFO
	.align		4
.L_20:
        /*0068*/ 	.byte	0x04, 0x17
        /*006a*/ 	.short	(.L_22 - .L_21)
.L_21:
        /*006c*/ 	.word	0x00000000
        /*0070*/ 	.short	0x0013
        /*0072*/ 	.short	0x0060
        /*0074*/ 	.byte	0x00, 0xf0, 0x11, 0x00


	//----- nvinfo : EIATTR_KPARAM_INFO
	.align		4
.L_22:
        /*0078*/ 	.byte	0x04, 0x17
        /*007a*/ 	.short	(.L_24 - .L_23)
.L_23:
        /*007c*/ 	.word	0x00000000
        /*0080*/ 	.short	0x0012
        /*0082*/ 	.short	0x005c
        /*0084*/ 	.byte	0x00, 0xf0, 0x11, 0x00


	//----- nvinfo : EIATTR_KPARAM_INFO
	.align		4
.L_24:
        /*0088*/ 	.byte	0x04, 0x17
        /*008a*/ 	.short	(.L_26 - .L_25)
.L_25:
        /*008c*/ 	.word	0x00000000
        /*0090*/ 	.short	0x0011
        /*0092*/ 	.short	0x0058
        /*0094*/ 	.byte	0x00, 0xf0, 0x11, 0x00


	//----- nvinfo : EIATTR_KPARAM_INFO
	.align		4
.L_26:
        /*0098*/ 	.byte	0x04, 0x17
        /*009a*/ 	.short	(.L_28 - .L_27)
.L_27:
        /*009c*/ 	.word	0x00000000
        /*00a0*/ 	.short	0x0010
        /*00a2*/ 	.short	0x0054
        /*00a4*/ 	.byte	0x00, 0xf0, 0x11, 0x00


	//----- nvinfo : EIATTR_KPARAM_INFO
	.align		4
.L_28:
        /*00a8*/ 	.byte	0x04, 0x17
        /*00aa*/ 	.short	(.L_30 - .L_29)
.L_29:
        /*00ac*/ 	.word	0x00000000
        /*00b0*/ 	.short	0x000f
        /*00b2*/ 	.short	0x0050
        /*00b4*/ 	.byte	0x00, 0xf0, 0x11, 0x00


	//----- nvinfo : EIATTR_KPARAM_INFO
	.align		4
.L_30:
        /*00b8*/ 	.byte	0x04, 0x17
        /*00ba*/ 	.short	(.L_32 - .L_31)
.L_31:
        /*00bc*/ 	.word	0x00000000
        /*00c0*/ 	.short	0x000e
        /*00c2*/ 	.short	0x004c
        /*00c4*/ 	.byte	0x00, 0xf0, 0x11, 0x00


	//----- nvinfo : EIATTR_KPARAM_INFO
	.align		4
.L_32:
        /*00c8*/ 	.byte	0x04, 0x17
        /*00ca*/ 	.short	(.L_34 - .L_33)
.L_33:
        /*00cc*/ 	.word	0x00000000
        /*00d0*/ 	.short	0x000d
        /*00d2*/ 	.short	0x0048
        /*00d4*/ 	.byte	0x00, 0xf0, 0x11, 0x00


	//----- nvinfo : EIATTR_KPARAM_INFO
	.align		4
.L_34:
        /*00d8*/ 	.byte	0x04, 0x17
        /*00da*/ 	.short	(.L_36 - .L_35)
.L_35:
        /*00dc*/ 	.word	0x00000000
        /*00e0*/ 	.short	0x000c
        /*00e2*/ 	.short	0x0044
        /*00e4*/ 	.byte	0x00, 0xf0, 0x11, 0x00


	//----- nvinfo : EIATTR_KPARAM_INFO
	.align		4
.L_36:
        /*00e8*/ 	.byte	0x04, 0x17
        /*00ea*/ 	.short	(.L_38 - .L_37)
.L_37:
        /*00ec*/ 	.word	0x00000000
        /*00f0*/ 	.short	0x000b
        /*00f2*/ 	.short	0x0040
        /*00f4*/ 	.byte	0x00, 0xf0, 0x11, 0x00


	//----- nvinfo : EIATTR_KPARAM_INFO
	.align		4
.L_38:
        /*00f8*/ 	.byte	0x04, 0x17
        /*00fa*/ 	.short	(.L_40 - .L_39)
.L_39:
        /*00fc*/ 	.word	0x00000000
        /*0100*/ 	.short	0x000a
        /*0102*/ 	.short	0x003c
        /*0104*/ 	.byte	0x00, 0xf0, 0x11, 0x00


	//----- nvinfo : EIATTR_KPARAM_INFO
	.align		4
.L_40:
        /*0108*/ 	.byte	0x04, 0x17
        /*010a*/ 	.short	(.L_42 - .L_41)
.L_41:
        /*010c*/ 	.word	0x00000000
        /*0110*/ 	.short	0x0009
        /*0112*/ 	.short	0x0038
        /*0114*/ 	.byte	0x00, 0xf0, 0x11, 0x00


	//----- nvinfo : EIATTR_KPARAM_INFO
	.align		4
.L_42:
        /*0118*/ 	.byte	0x04, 0x17
        /*011a*/ 	.short	(.L_44 - .L_43)
.L_43:
        /*011c*/ 	.word	0x00000000
        /*0120*/ 	.short	0x0008
        /*0122*/ 	.short	0x0034
        /*0124*/ 	.byte	0x00, 0xf0, 0x11, 0x00


	//----- nvinfo : EIATTR_KPARAM_INFO
	.align		4
.L_44:
        /*0128*/ 	.byte	0x04, 0x17
        /*012a*/ 	.short	(.L_46 - .L_45)
.L_45:
        /*012c*/ 	.word	0x00000000
        /*0130*/ 	.short	0x0007
        /*0132*/ 	.short	0x0030
        /*0134*/ 	.byte	0x00, 0xf0, 0x11, 0x00


	//----- nvinfo : EIATTR_KPARAM_INFO
	.align		4
.L_46:
        /*0138*/ 	.byte	0x04, 0x17
        /*013a*/ 	.short	(.L_48 - .L_47)
.L_47:
        /*013c*/ 	.word	0x00000000
        /*0140*/ 	.short	0x0006
        /*0142*/ 	.short	0x002c
        /*0144*/ 	.byte	0x00, 0xf0, 0x11, 0x00


	//----- nvinfo : EIATTR_KPARAM_INFO
	.align		4
.L_48:
        /*0148*/ 	.byte	0x04, 0x17
        /*014a*/ 	.short	(.L_50 - .L_49)
.L_49:
        /*014c*/ 	.word	0x00000000
        /*0150*/ 	.short	0x0005
        /*0152*/ 	.short	0x0028
        /*0154*/ 	.byte	0x00, 0xf0, 0x11, 0x00


	//----- nvinfo : EIATTR_KPARAM_INFO
	.align		4
.L_50:
        /*0158*/ 	.byte	0x04, 0x17
        /*015a*/ 	.short	(.L_52 - .L_51)
.L_51:
        /*015c*/ 	.word	0x00000000
        /*0160*/ 	.short	0x0004
        /*0162*/ 	.short	0x0020
        /*0164*/ 	.byte	0x00, 0xf4, 0x21, 0x00


	//----- nvinfo : EIATTR_KPARAM_INFO
	.align		4
.L_52:
        /*0168*/ 	.byte	0x04, 0x17
        /*016a*/ 	.short	(.L_54 - .L_53)
.L_53:
        /*016c*/ 	.word	0x00000000
        /*0170*/ 	.short	0x0003
        /*0172*/ 	.short	0x0018
        /*0174*/ 	.byte	0x00, 0xf4, 0x21, 0x00


	//----- nvinfo : EIATTR_KPARAM_INFO
	.align		4
.L_54:
        /*0178*/ 	.byte	0x04, 0x17
        /*017a*/ 	.short	(.L_56 - .L_55)
.L_55:
        /*017c*/ 	.word	0x00000000
        /*0180*/ 	.short	0x0002
        /*0182*/ 	.short	0x0010
        /*0184*/ 	.byte	0x00, 0xf4, 0x21, 0x00


	//----- nvinfo : EIATTR_KPARAM_INFO
	.align		4
.L_56:
        /*0188*/ 	.byte	0x04, 0x17
        /*018a*/ 	.short	(.L_58 - .L_57)
.L_57:
        /*018c*/ 	.word	0x00000000
        /*0190*/ 	.short	0x0001
        /*0192*/ 	.short	0x0008
        /*0194*/ 	.byte	0x00, 0xf4, 0x21, 0x00


	//----- nvinfo : EIATTR_KPARAM_INFO
	.align		4
.L_58:
        /*0198*/ 	.byte	0x04, 0x17
        /*019a*/ 	.short	(.L_60 - .L_59)
.L_59:
        /*019c*/ 	.word	0x00000000
        /*01a0*/ 	.short	0x0000
        /*01a2*/ 	.short	0x0000
        /*01a4*/ 	.byte	0x00, 0xf4, 0x21, 0x00


	//----- nvinfo : EIATTR_SPARSE_MMA_MASK
	.align		4
.L_60:
        /*01a8*/ 	.byte	0x03, 0x50
        /*01aa*/ 	.short	0x0000


	//----- nvinfo : EIATTR_MAXREG_COUNT
	.align		4
        /*01ac*/ 	.byte	0x03, 0x1b
        /*01ae*/ 	.short	0x00ff


	//----- nvinfo : EIATTR_NUM_BARRIERS
	.align		4
        /*01b0*/ 	.byte	0x02, 0x4c
        /*01b2*/ 	.byte	0x01
	.zero		1


	//----- nvinfo : EIATTR_MERCURY_ISA_VERSION
	.align		4
        /*01b4*/ 	.byte	0x03, 0x5f
        /*01b6*/ 	.short	0x0101


	//----- nvinfo : EIATTR_COOP_GROUP_MASK_REGIDS
	.align		4
        /*01b8*/ 	.byte	0x04, 0x29
        /*01ba*/ 	.short	(.L_62 - .L_61)


	//   ....[0]....
.L_61:
        /*01bc*/ 	.word	0xffffffff


	//   ....[1]....
        /*01c0*/ 	.word	0xffffffff


	//   ....[2]....
        /*01c4*/ 	.word	0xffffffff


	//   ....[3]....
        /*01c8*/ 	.word	0xffffffff


	//   ....[4]....
        /*01cc*/ 	.word	0xffffffff


	//   ....[5]....
        /*01d0*/ 	.word	0xffffffff


	//   ....[6]....
        /*01d4*/ 	.word	0xffffffff


	//   ....[7]....
        /*01d8*/ 	.word	0xffffffff


	//----- nvinfo : EIATTR_COOP_GROUP_INSTR_OFFSETS
	.align		4
.L_62:
        /*01dc*/ 	.byte	0x04, 0x28
        /*01de*/ 	.short	(.L_64 - .L_63)


	//   ....[0]....
.L_63:
        /*01e0*/ 	.word	0x00001b50


	//   ....[1]....
        /*01e4*/ 	.word	0x00001be0


	//   ....[2]....
        /*01e8*/ 	.word	0x00001de0


	//   ....[3]....
        /*01ec*/ 	.word	0x00001e40


	//   ....[4]....
        /*01f0*/ 	.word	0x00002a40


	//   ....[5]....
        /*01f4*/ 	.word	0x00002a50


	//   ....[6]....
        /*01f8*/ 	.word	0x00002a90


	//   ....[7]....
        /*01fc*/ 	.word	0x00002aa0


	//----- nvinfo : EIATTR_EXIT_INSTR_OFFSETS
	.align		4
.L_64:
        /*0200*/ 	.byte	0x04, 0x1c
        /*0202*/ 	.short	(.L_66 - .L_65)


	//   ....[0]....
.L_65:
        /*0204*/ 	.word	0x00003b70


	//   ....[1]....
        /*0208*/ 	.word	0x00003ba0


	//----- nvinfo : EIATTR_REQNTID
	.align		4
.L_66:
        /*020c*/ 	.byte	0x04, 0x10
        /*020e*/ 	.short	(.L_68 - .L_67)
.L_67:
        /*0210*/ 	.word	0x00000100
        /*0214*/ 	.word	0x00000001
        /*0218*/ 	.word	0x00000001


	//----- nvinfo : EIATTR_CBANK_PARAM_SIZE
	.align		4
.L_68:
        /*021c*/ 	.byte	0x03, 0x19
        /*021e*/ 	.short	0x0088


	//----- nvinfo : EIATTR_PARAM_CBANK
	.align		4
        /*0220*/ 	.byte	0x04, 0x0a
        /*0222*/ 	.short	(.L_70 - .L_69)
	.align		4
.L_69:
        /*0224*/ 	.word	index@(.nv.constant0.attn_fwd)
        /*0228*/ 	.short	0x0210
        /*022a*/ 	.short	0x0088


	//----- nvinfo : EIATTR_SW_WAR
	.align		4
.L_70:
        /*022c*/ 	.byte	0x04, 0x36
        /*022e*/ 	.short	(.L_72 - .L_71)
.L_71:
        /*0230*/ 	.word	0x00000008
.L_72:


//--------------------- .nv.callgraph             --------------------------
	.section	.nv.callgraph,"",@"SHT_CUDA_CALLGRAPH"
	.align	4
	.sectionentsize	8
	.align		4
        /*0000*/ 	.word	0x00000000
	.align		4
        /*0004*/ 	.word	0xffffffff
	.align		4
        /*0008*/ 	.word	0x00000000
	.align		4
        /*000c*/ 	.word	0xfffffffe
	.align		4
        /*0010*/ 	.word	0x00000000
	.align		4
        /*0014*/ 	.word	0xfffffffd
	.align		4
        /*0018*/ 	.word	0x00000000
	.align		4
        /*001c*/ 	.word	0xfffffffc


//--------------------- .nv.constant4             --------------------------
	.section	.nv.constant4,"a",@progbits
	.align	8
	.align		8
.nv.constant4:
        /*0000*/ 	.dword	_$_str


//--------------------- .text.attn_fwd            --------------------------
	.section	.text.attn_fwd,"ax",@progbits
	.align	128
        .global         attn_fwd
        .type           attn_fwd,@function
        .size           attn_fwd,(.L_x_3 - attn_fwd)
        .other          attn_fwd,@"STO_CUDA_ENTRY STV_DEFAULT"
attn_fwd:
.text.attn_fwd:
[----:B------:R-:W-:Y:S01]  /*0000*/  LDC R1, c[0x0][0x28] ;  /* 0x00000a00ff017b82 */ /* 0x000fe20000000800 */
[----:B------:R-:W0:Y:S07]  /*0010*/  S2R R0, SR_TID.X ;  /* 0x0000000000007919 */ /* 0x000e2e0000002100 */
[----:B------:R-:W1:Y:S01]  /*0020*/  LDC R34, c[0x0][0x248] ;  /* 0x00009200ff227b82 */ /* 0x000e620000000800 */
[----:B------:R-:W-:Y:S01]  /*0030*/  ULDC.64 UR4, c[0x0][0x240] ;  /* 0x0000900000047ab9 */ /* 0x000fe20000000a00 */
[----:B------:R-:W-:Y:S01]  /*0040*/  ULDC.64 UR40, c[0x0][0x208] ;  /* 0x0000820000287ab9 */ /* 0x000fe20000000a00 */
[----:B------:R-:W2:Y:S05]  /*0050*/  S2R R3, SR_CTAID.X ;  /* 0x0000000000037919 */ /* 0x000eaa0000002500 */
[----:B------:R-:W3:Y:S08]  /*0060*/  S2UR UR6, SR_CTAID.Y ;  /* 0x00000000000679c3 */ /* 0x000ef00000002600 */
[----:B------:R-:W4:Y:S08]  /*0070*/  LDC.64 R30, c[0x0][0x210] ;  /* 0x00008400ff1e7b82 */ /* 0x000f300000000a00 */
[----:B------:R-:W5:Y:S01]  /*0080*/  LDC R124, c[0x0][0x280] ;  /* 0x0000a000ff7c7b82 */ /* 0x000f620000000800 */
[----:B0-----:R-:W-:Y:S01]  /*0090*/  SHF.R.U32.HI R18, RZ, 0x6, R0 ;  /* 0x00000006ff127819 */ /* 0x001fe20000011600 */
[----:B---3--:R-:W-:Y:S01]  /*00a0*/  UIMAD UR4, UR6, UR4, URZ ;  /* 0x00000004060472a4 */ /* 0x008fe2000f8e023f */
[----:B------:R-:W-:-:S02]  /*00b0*/  LOP3.LUT R16, R0, 0x3f, RZ, 0xc0, !PT ;  /* 0x0000003f00107812 */ /* 0x000fc400078ec0ff */
[----:B------:R-:W-:Y:S01]  /*00c0*/  SGXT.U32 R18, R18, 0x2 ;  /* 0x000000021212781a */ /* 0x000fe20000000000 */
[----:B------:R-:W-:Y:S02]  /*00d0*/  USHF.L.U32 UR7, UR4, 0x1, URZ ;  /* 0x0000000104077899 */ /* 0x000fe4000800063f */
[----:B--2---:R-:W-:Y:S02]  /*00e0*/  IMAD R118, R3, 0x40, R16 ;  /* 0x0000004003767824 */ /* 0x004fe400078e0210 */
[----:B-1----:R-:W-:Y:S02]  /*00f0*/  IMAD R4, R18, R34, RZ ;  /* 0x0000002212047224 */ /* 0x002fe400078e02ff */
[----:B------:R-:W-:Y:S01]  /*0100*/  IMAD R2, R118, UR5, RZ ;  /* 0x0000000576027c24 */ /* 0x000fe2000f8e02ff */
[----:B------:R-:W-:Y:S02]  /*0110*/  UIMAD.WIDE UR4, UR4, 0x2, URZ ;  /* 0x00000002040478a5 */ /* 0x000fe4000f8e023f */
[----:B------:R-:W-:Y:S01]  /*0120*/  LEA R5, R34, R4, 0x2 ;  /* 0x0000000422057211 */ /* 0x000fe200078e10ff */
[----:B------:R-:W-:-:S02]  /*0130*/  IMAD.SHL.U32 R3, R2, 0x2, RZ ;  /* 0x0000000202037824 */ /* 0x000fc400078e00ff */
[----:B------:R-:W-:-:S03]  /*0140*/  IMAD.HI R2, R2, 0x2, RZ ;  /* 0x0000000202027827 */ /* 0x000fc600078e02ff */
[----:B----4-:R-:W-:Y:S01]  /*0150*/  IADD3 R30, P0, P1, R3, UR7, R30 ;  /* 0x00000007031e7c10 */ /* 0x010fe2000f91e01e */
[----:B------:R-:W-:-:S03]  /*0160*/  IMAD R7, R34, 0x4, R5 ;  /* 0x0000000422077824 */ /* 0x000fc600078e0205 */
[----:B------:R-:W-:Y:S01]  /*0170*/  IADD3.X R32, R2, UR5, R31, P0, P1 ;  /* 0x0000000502207c10 */ /* 0x000fe200087e241f */
[----:B------:R-:W-:Y:S01]  /*0180*/  IMAD R9, R34, 0x4, R7 ;  /* 0x0000000422097824 */ /* 0x000fe200078e0207 */
[-C--:B------:R-:W-:Y:S02]  /*0190*/  LEA R2, P0, R4, R30.reuse, 0x1 ;  /* 0x0000001e04027211 */ /* 0x080fe400078008ff */
[----:B------:R-:W-:Y:S02]  /*01a0*/  LEA R6, P1, R7, R30, 0x1 ;  /* 0x0000001e07067211 */ /* 0x000fe400078208ff */
[----:B------:R-:W-:Y:S02]  /*01b0*/  LEA R11, R34, R9, 0x2 ;  /* 0x00000009220b7211 */ /* 0x000fe400078e10ff */
[----:B------:R-:W-:Y:S02]  /*01c0*/  LEA.HI.X.SX32 R3, R4, R32, 0x1, P0 ;  /* 0x0000002004037211 */ /* 0x000fe400000f0eff */
[----:B------:R-:W-:Y:S01]  /*01d0*/  LEA R4, P0, R5, R30, 0x1 ;  /* 0x0000001e05047211 */ /* 0x000fe200078008ff */
[C---:B------:R-:W-:Y:S01]  /*01e0*/  IMAD R12, R34.reuse, 0x4, R11 ;  /* 0x00000004220c7824 */ /* 0x040fe200078e020b */
[-C--:B------:R-:W-:Y:S01]  /*01f0*/  LEA.HI.X.SX32 R7, R7, R32.reuse, 0x1, P1 ;  /* 0x0000002007077211 */ /* 0x080fe200008f0eff */
[----:B------:R0:W2:Y:S01]  /*0200*/  LDG.E.U16 R23, desc[UR40][R2.64] ;  /* 0x0000002802177981 */ /* 0x0000a2000c1e1500 */
[----:B------:R-:W-:Y:S01]  /*0210*/  LEA.HI.X.SX32 R5, R5, R32, 0x1, P0 ;  /* 0x0000002005057211 */ /* 0x000fe200000f0eff */
[----:B------:R-:W-:Y:S01]  /*0220*/  IMAD R13, R34, 0x4, R12 ;  /* 0x00000004220d7824 */ /* 0x000fe200078e020c */
[-C--:B------:R-:W-:Y:S01]  /*0230*/  LEA R8, P0, R9, R30.reuse, 0x1 ;  /* 0x0000001e09087211 */ /* 0x080fe200078008ff */
[----:B------:R1:W3:Y:S01]  /*0240*/  LDG.E.U16 R25, desc[UR40][R6.64] ;  /* 0x0000002806197981 */ /* 0x0002e2000c1e1500 */
[----:B------:R-:W-:-:S02]  /*0250*/  LEA R10, P1, R11, R30, 0x1 ;  /* 0x0000001e0b0a7211 */ /* 0x000fc400078208ff */
[----:B------:R-:W-:Y:S01]  /*0260*/  LEA R14, R34, R13, 0x2 ;  /* 0x0000000d220e7211 */ /* 0x000fe200078e10ff */
[----:B------:R4:W3:Y:S01]  /*0270*/  LDG.E.U16 R22, desc[UR40][R4.64] ;  /* 0x0000002804167981 */ /* 0x0008e2000c1e1500 */
[----:B------:R-:W-:-:S03]  /*0280*/  LEA.HI.X.SX32 R9, R9, R32, 0x1, P0 ;  /* 0x0000002009097211 */ /* 0x000fc600000f0eff */
[----:B------:R-:W-:Y:S01]  /*0290*/  IMAD R15, R34, 0x4, R14 ;  /* 0x00000004220f7824 */ /* 0x000fe200078e020e */
[----:B0-----:R-:W-:Y:S01]  /*02a0*/  LEA R2, P0, R12, R30, 0x1 ;  /* 0x0000001e0c027211 */ /* 0x001fe200078008ff */
[----:B------:R-:W3:Y:S02]  /*02b0*/  LDG.E.U16 R24, desc[UR40][R8.64] ;  /* 0x0000002808187981 */ /* 0x000ee4000c1e1500 */
[----:B------:R-:W-:Y:S01]  /*02c0*/  IMAD R17, R34, 0x4, R15 ;  /* 0x0000000422117824 */ /* 0x000fe200078e020f */
[----:B------:R-:W-:-:S04]  /*02d0*/  LEA.HI.X.SX32 R11, R11, R32, 0x1, P1 ;  /* 0x000000200b0b7211 */ /* 0x000fc800008f0eff */
[----:B------:R-:W-:Y:S01]  /*02e0*/  LEA R19, R34, R17, 0x2 ;  /* 0x0000001122137211 */ /* 0x000fe200078e10ff */
[----:B------:R0:W3:Y:S01]  /*02f0*/  LDG.E.U16 R27, desc[UR40][R10.64] ;  /* 0x000000280a1b7981 */ /* 0x0000e2000c1e1500 */
[----:B------:R-:W-:Y:S02]  /*0300*/  LEA.HI.X.SX32 R3, R12, R32, 0x1, P0 ;  /* 0x000000200c037211 */ /* 0x000fe400000f0eff */
[-C--:B-1----:R-:W-:Y:S01]  /*0310*/  LEA R6, P0, R13, R30.reuse, 0x1 ;  /* 0x0000001e0d067211 */ /* 0x082fe200078008ff */
[----:B------:R-:W-:Y:S01]  /*0320*/  IMAD R20, R34, 0x4, R19 ;  /* 0x0000000422147824 */ /* 0x000fe200078e0213 */
[----:B------:R-:W-:Y:S01]  /*0330*/  LEA R12, P1, R15, R30, 0x1 ;  /* 0x0000001e0f0c7211 */ /* 0x000fe200078208ff */
[----:B------:R1:W3:Y:S01]  /*0340*/  LDG.E.U16 R26, desc[UR40][R2.64] ;  /* 0x00000028021a7981 */ /* 0x0002e2000c1e1500 */
[----:B------:R-:W-:Y:S02]  /*0350*/  LEA.HI.X.SX32 R7, R13, R32, 0x1, P0 ;  /* 0x000000200d077211 */ /* 0x000fe400000f0eff */
[----:B----4-:R-:W-:Y:S01]  /*0360*/  LEA R4, P0, R14, R30, 0x1 ;  /* 0x0000001e0e047211 */ /* 0x010fe200078008ff */
[----:B0-----:R-:W-:Y:S01]  /*0370*/  IMAD R11, R34, 0x4, R20 ;  /* 0x00000004220b7824 */ /* 0x001fe200078e0214 */
[-C--:B------:R-:W-:Y:S01]  /*0380*/  LEA.HI.X.SX32 R13, R15, R32.reuse, 0x1, P1 ;  /* 0x000000200f0d7211 */ /* 0x080fe200008f0eff */
[----:B------:R-:W4:Y:S01]  /*0390*/  LDG.E.U16 R29, desc[UR40][R6.64] ;  /* 0x00000028061d7981 */ /* 0x000f22000c1e1500 */
[----:B------:R-:W-:-:S02]  /*03a0*/  LEA.HI.X.SX32 R5, R14, R32, 0x1, P0 ;  /* 0x000000200e057211 */ /* 0x000fc400000f0eff */
[----:B------:R-:W-:Y:S01]  /*03b0*/  LEA R21, R34, R11, 0x2 ;  /* 0x0000000b22157211 */ /* 0x000fe200078e10ff */
[----:B------:R-:W4:Y:S01]  /*03c0*/  LDG.E.U16 R31, desc[UR40][R12.64] ;  /* 0x000000280c1f7981 */ /* 0x000f22000c1e1500 */
[----:B------:R-:W-:-:S03]  /*03d0*/  LEA R8, P0, R19, R30, 0x1 ;  /* 0x0000001e13087211 */ /* 0x000fc600078008ff */
[C---:B-1----:R-:W-:Y:S01]  /*03e0*/  IMAD R3, R34.reuse, 0x4, R21 ;  /* 0x0000000422037824 */ /* 0x042fe200078e0215 */
[----:B------:R-:W-:Y:S01]  /*03f0*/  LEA.HI.X.SX32 R9, R19, R32, 0x1, P0 ;  /* 0x0000002013097211 */ /* 0x000fe200000f0eff */
[----:B------:R0:W4:Y:S01]  /*0400*/  LDG.E.U16 R28, desc[UR40][R4.64] ;  /* 0x00000028041c7981 */ /* 0x000122000c1e1500 */
[-C--:B------:R-:W-:Y:S02]  /*0410*/  LEA R10, P0, R11, R30.reuse, 0x1 ;  /* 0x0000001e0b0a7211 */ /* 0x080fe400078008ff */
[----:B------:R-:W-:Y:S02]  /*0420*/  LEA R14, P1, R3, R30, 0x1 ;  /* 0x0000001e030e7211 */ /* 0x000fe400078208ff */
[----:B------:R-:W-:Y:S01]  /*0430*/  LEA.HI.X.SX32 R11, R11, R32, 0x1, P0 ;  /* 0x000000200b0b7211 */ /* 0x000fe200000f0eff */
[----:B------:R-:W-:Y:S01]  /*0440*/  IMAD R19, R34, 0x4, R3 ;  /* 0x0000000422137824 */ /* 0x000fe200078e0203 */
[----:B------:R-:W-:Y:S01]  /*0450*/  LEA R2, P0, R17, R30, 0x1 ;  /* 0x0000001e11027211 */ /* 0x000fe200078008ff */
[----:B------:R1:W4:Y:S01]  /*0460*/  LDG.E.U16 R9, desc[UR40][R8.64] ;  /* 0x0000002808097981 */ /* 0x000322000c1e1500 */
[----:B------:R-:W-:-:S02]  /*0470*/  LEA.HI.X.SX32 R15, R3, R32, 0x1, P1 ;  /* 0x00000020030f7211 */ /* 0x000fc400008f0eff */
[----:B------:R-:W-:Y:S01]  /*0480*/  LEA.HI.X.SX32 R3, R17, R32, 0x1, P0 ;  /* 0x0000002011037211 */ /* 0x000fe200000f0eff */
[----:B------:R-:W4:Y:S01]  /*0490*/  LDG.E.U16 R11, desc[UR40][R10.64] ;  /* 0x000000280a0b7981 */ /* 0x000f22000c1e1500 */
[CC--:B0-----:R-:W-:Y:S02]  /*04a0*/  LEA R4, P0, R20.reuse, R30.reuse, 0x1 ;  /* 0x0000001e14047211 */ /* 0x0c1fe400078008ff */
[----:B------:R-:W-:Y:S01]  /*04b0*/  LEA R6, P1, R21, R30, 0x1 ;  /* 0x0000001e15067211 */ /* 0x000fe200078208ff */
[----:B------:R-:W4:Y:S01]  /*04c0*/  LDG.E.U16 R15, desc[UR40][R14.64] ;  /* 0x000000280e0f7981 */ /* 0x000f22000c1e1500 */
[----:B------:R-:W-:Y:S02]  /*04d0*/  LEA.HI.X.SX32 R5, R20, R32, 0x1, P0 ;  /* 0x0000002014057211 */ /* 0x000fe400000f0eff */
[----:B------:R-:W-:Y:S01]  /*04e0*/  LEA R12, P0, R19, R30, 0x1 ;  /* 0x0000001e130c7211 */ /* 0x000fe200078008ff */
[----:B------:R0:W4:Y:S01]  /*04f0*/  LDG.E.U16 R2, desc[UR40][R2.64] ;  /* 0x0000002802027981 */ /* 0x000122000c1e1500 */
[----:B------:R-:W-:-:S02]  /*0500*/  LEA.HI.X.SX32 R7, R21, R32, 0x1, P1 ;  /* 0x0000002015077211 */ /* 0x000fc400008f0eff */
[----:B------:R-:W-:Y:S01]  /*0510*/  LEA.HI.X.SX32 R13, R19, R32, 0x1, P0 ;  /* 0x00000020130d7211 */ /* 0x000fe200000f0eff */
[----:B------:R5:W4:Y:S04]  /*0520*/  LDG.E.U16 R4, desc[UR40][R4.64] ;  /* 0x0000002804047981 */ /* 0x000b28000c1e1500 */
[----:B------:R5:W4:Y:S04]  /*0530*/  LDG.E.U16 R6, desc[UR40][R6.64] ;  /* 0x0000002806067981 */ /* 0x000b28000c1e1500 */
[----:B------:R-:W4:Y:S01]  /*0540*/  LDG.E.U16 R12, desc[UR40][R12.64] ;  /* 0x000000280c0c7981 */ /* 0x000f22000c1e1500 */
[----:B------:R-:W5:Y:S01]  /*0550*/  S2UR UR4, SR_CgaCtaId ;  /* 0x00000000000479c3 */ /* 0x000f620000008800 */
[----:B-1----:R-:W-:-:S02]  /*0560*/  LOP3.LUT R8, R0, 0xc0, RZ, 0xc0, !PT ;  /* 0x000000c000087812 */ /* 0x002fc400078ec0ff */
[C---:B------:R-:W-:Y:S02]  /*0570*/  SHF.L.U32 R125, R0.reuse, 0x2, RZ ;  /* 0x00000002007d7819 */ /* 0x040fe400000006ff */
[----:B------:R-:W-:Y:S01]  /*0580*/  SHF.R.U32.HI R17, RZ, 0x2, R8 ;  /* 0x00000002ff117819 */ /* 0x000fe20000011608 */
[C---:B------:R-:W-:Y:S01]  /*0590*/  IMAD.SHL.U32 R122, R0.reuse, 0x2, RZ ;  /* 0x00000002007a7824 */ /* 0x040fe200078e00ff */
[----:B------:R-:W-:Y:S02]  /*05a0*/  SHF.L.U32 R8, R0, 0x6, RZ ;  /* 0x0000000600087819 */ /* 0x000fe400000006ff */
[----:B0-----:R-:W-:Y:S01]  /*05b0*/  LOP3.LUT R3, R125, 0x1b8, RZ, 0xc0, !PT ;  /* 0x000001b87d037812 */ /* 0x001fe200078ec0ff */
[----:B------:R-:W-:Y:S01]  /*05c0*/  UMOV UR7, 0x400 ;  /* 0x0000040000077882 */ /* 0x000fe20000000000 */
[----:B-----5:R-:W-:Y:S01]  /*05d0*/  ISETP.GE.AND P1, PT, R124, 0x1, PT ;  /* 0x000000017c00780c */ /* 0x020fe20003f26270 */
[----:B------:R-:W-:Y:S01]  /*05e0*/  IMAD.SHL.U32 R5, R0, 0x10, RZ ;  /* 0x0000001000057824 */ /* 0x000fe200078e00ff */
[----:B------:R-:W-:-:S02]  /*05f0*/  LOP3.LUT R8, R3, 0x40, R8, 0xf8, !PT ;  /* 0x0000004003087812 */ /* 0x000fc400078ef808 */
[----:B------:R-:W-:Y:S02]  /*0600*/  SHF.R.S32.HI R3, RZ, 0x4, R0 ;  /* 0x00000004ff037819 */ /* 0x000fe40000011400 */
[----:B------:R-:W-:Y:S02]  /*0610*/  LOP3.LUT R122, R17, 0x1fe, R122, 0x78, !PT ;  /* 0x000001fe117a7812 */ /* 0x000fe400078e787a */
[----:B------:R-:W-:Y:S01]  /*0620*/  SGXT R3, R3, 0x1 ;  /* 0x000000010303781a */ /* 0x000fe20000000200 */
[----:B------:R-:W-:Y:S01]  /*0630*/  ULEA UR7, UR4, UR7, 0x18 ;  /* 0x0000000704077291 */ /* 0x000fe2000f8ec03f */
[----:B------:R-:W-:Y:S02]  /*0640*/  LOP3.LUT R119, R0, 0x80, RZ, 0xc0, !PT ;  /* 0x0000008000777812 */ /* 0x000fe400078ec0ff */
[--C-:B------:R-:W-:Y:S02]  /*0650*/  SHF.R.S32.HI R121, RZ, 0x2, R0.reuse ;  /* 0x00000002ff797819 */ /* 0x100fe40000011400 */
[----:B------:R-:W-:-:S02]  /*0660*/  SHF.R.S32.HI R120, RZ, 0x3, R0 ;  /* 0x00000003ff787819 */ /* 0x000fc40000011400 */
[----:B------:R-:W-:Y:S02]  /*0670*/  SHF.L.U32 R126, R0, 0x3, RZ ;  /* 0x00000003007e7819 */ /* 0x000fe400000006ff */
[----:B------:R-:W-:Y:S02]  /*0680*/  LOP3.LUT R5, R5, 0x30, RZ, 0xc0, !PT ;  /* 0x0000003005057812 */ /* 0x000fe400078ec0ff */
[----:B------:R-:W-:Y:S02]  /*0690*/  LOP3.LUT R123, R122, 0x40, RZ, 0x3c, !PT ;  /* 0x000000407a7b7812 */ /* 0x000fe400078e3cff */
[----:B------:R-:W-:Y:S02]  /*06a0*/  LOP3.LUT R8, R8, 0x840, R3, 0x78, !PT ;  /* 0x0000084008087812 */ /* 0x000fe400078e7803 */
[----:B------:R-:W-:Y:S02]  /*06b0*/  LOP3.LUT R7, R0, 0xc0, RZ, 0xc0, !PT ;  /* 0x000000c000077812 */ /* 0x000fe400078ec0ff */
[----:B------:R-:W-:-:S02]  /*06c0*/  SGXT R121, R121, 0x1 ;  /* 0x000000017979781a */ /* 0x000fc40000000200 */
[----:B------:R-:W-:Y:S02]  /*06d0*/  SGXT R120, R120, 0x1 ;  /* 0x000000017878781a */ /* 0x000fe40000000200 */
[----:B------:R-:W-:Y:S02]  /*06e0*/  SHF.R.U32.HI R10, RZ, 0x1, R119 ;  /* 0x00000001ff0a7819 */ /* 0x000fe40000011677 */
[----:B------:R-:W-:Y:S01]  /*06f0*/  LOP3.LUT R5, R5, 0x380, R126, 0xf8, !PT ;  /* 0x0000038005057812 */ /* 0x000fe200078ef87e */
[----:B------:R-:W-:Y:S01]  /*0700*/  IMAD R119, R119, 0x8, R8 ;  /* 0x0000000877777824 */ /* 0x000fe200078e0208 */
[----:B------:R-:W-:Y:S01]  /*0710*/  ISETP.NE.U32.AND P0, PT, R7, RZ, PT ;  /* 0x000000ff0700720c */ /* 0x000fe20003f05070 */
[----:B------:R-:W-:Y:S01]  /*0720*/  IMAD.MOV.U32 R74, RZ, RZ, 0x3f800000 ;  /* 0x3f800000ff4a7424 */ /* 0x000fe200078e00ff */
[----:B------:R-:W-:Y:S01]  /*0730*/  LOP3.LUT R121, R10, 0x840, R121, 0x78, !PT ;  /* 0x000008400a797812 */ /* 0x000fe200078e7879 */
[----:B------:R-:W-:Y:S01]  /*0740*/  IMAD.MOV.U32 R151, RZ, RZ, -0x800000 ;  /* 0xff800000ff977424 */ /* 0x000fe200078e00ff */
[----:B------:R-:W-:-:S02]  /*0750*/  LOP3.LUT R120, R5, 0x1008, R120, 0xf8, !PT ;  /* 0x0000100805787812 */ /* 0x000fc400078ef878 */
[----:B------:R-:W-:Y:S02]  /*0760*/  CS2R R56, SRZ ;  /* 0x0000000000387805 */ /* 0x000fe4000001ff00 */
[----:B------:R-:W-:Y:S02]  /*0770*/  MOV R147, 0xff800000 ;  /* 0xff80000000937802 */ /* 0x000fe40000000f00 */
[----:B------:R-:W-:Y:S02]  /*0780*/  CS2R R58, SRZ ;  /* 0x00000000003a7805 */ /* 0x000fe4000001ff00 */
[----:B------:R-:W-:Y:S02]  /*0790*/  MOV R76, 0x3f800000 ;  /* 0x3f800000004c7802 */ /* 0x000fe40000000f00 */
[----:B------:R-:W-:Y:S02]  /*07a0*/  CS2R R60, SRZ ;  /* 0x00000000003c7805 */ /* 0x000fe4000001ff00 */
[----:B------:R-:W-:-:S02]  /*07b0*/  CS2R R62, SRZ ;  /* 0x00000000003e7805 */ /* 0x000fc4000001ff00 */
[----:B------:R-:W-:Y:S02]  /*07c0*/  CS2R R64, SRZ ;  /* 0x0000000000407805 */ /* 0x000fe4000001ff00 */
[----:B------:R-:W-:Y:S02]  /*07d0*/  CS2R R66, SRZ ;  /* 0x0000000000427805 */ /* 0x000fe4000001ff00 */
[----:B------:R-:W-:Y:S02]  /*07e0*/  CS2R R68, SRZ ;  /* 0x0000000000447805 */ /* 0x000fe4000001ff00 */
[----:B------:R-:W-:Y:S02]  /*07f0*/  CS2R R70, SRZ ;  /* 0x0000000000467805 */ /* 0x000fe4000001ff00 */
[----:B------:R-:W-:Y:S02]  /*0800*/  LOP3.LUT R126, R126, 0x38, RZ, 0xc0, !PT ;  /* 0x000000387e7e7812 */ /* 0x000fe400078ec0ff */
[----:B------:R-:W-:Y:S01]  /*0810*/  LOP3.LUT R125, R125, 0xc0, RZ, 0xc0, !PT ;  /* 0x000000c07d7d7812 */ /* 0x000fe200078ec0ff */
[----:B--2---:R0:W-:Y:S04]  /*0820*/  STS.U16 [R122+UR7], R23 ;  /* 0x000000177a007988 */ /* 0x0041e80008000407 */
[----:B---3--:R0:W-:Y:S04]  /*0830*/  STS.U16 [R122+UR7+0x400], R25 ;  /* 0x000400197a007988 */ /* 0x0081e80008000407 */
[----:B------:R0:W-:Y:S04]  /*0840*/  STS.U16 [R122+UR7+0x800], R27 ;  /* 0x0008001b7a007988 */ /* 0x0001e80008000407 */
[----:B----4-:R0:W-:Y:S04]  /*0850*/  STS.U16 [R122+UR7+0xc00], R29 ;  /* 0x000c001d7a007988 */ /* 0x0101e80008000407 */
[----:B------:R0:W-:Y:S04]  /*0860*/  STS.U16 [R122+UR7+0x1000], R31 ;  /* 0x0010001f7a007988 */ /* 0x0001e80008000407 */
        /* <DEDUP_REMOVED lines=10> */
[----:B------:R0:W-:Y:S01]  /*0910*/  STS.U16 [R123+UR7+0x1e00], R12 ;  /* 0x001e000c7b007988 */ /* 0x0001e20008000407 */
[----:B------:R-:W-:Y:S05]  /*0920*/  @!P1 BRA `(.L_x_0) ;  /* 0x0000002000909947 */ /* 0x000fea0003800000 */
[----:B------:R-:W1:Y:S01]  /*0930*/  LDC.64 R74, c[0x0][0x250] ;  /* 0x00009400ff4a7b82 */ /* 0x000e620000000a00 */
[----:B------:R-:W-:Y:S01]  /*0940*/  ULDC UR4, c[0x0][0x258] ;  /* 0x0000960000047ab9 */ /* 0x000fe20000000800 */
[----:B0-----:R-:W-:Y:S01]  /*0950*/  SHF.R.U32.HI R6, RZ, 0x5, R0 ;  /* 0x00000005ff067819 */ /* 0x001fe20000011600 */
[----:B------:R-:W-:Y:S01]  /*0960*/  IMAD R3, R16, UR4, RZ ;  /* 0x0000000410037c24 */ /* 0x000fe2000f8e02ff */
[----:B------:R-:W-:Y:S01]  /*0970*/  ULDC.64 UR4, c[0x0][0x218] ;  /* 0x0000860000047ab9 */ /* 0x000fe20000000a00 */
[----:B------:R-:W-:Y:S01]  /*0980*/  USHF.R.U32.HI UR36, URZ, 0x4, UR7 ;  /* 0x000000043f247899 */ /* 0x000fe20008011607 */
[----:B------:R-:W-:Y:S01]  /*0990*/  R2UR UR45, R6 ;  /* 0x00000000062d72ca */ /* 0x000fe200000e0000 */
[----:B------:R-:W-:Y:S01]  /*09a0*/  UIADD3 UR48, UR7, 0x2000, URZ ;  /* 0x0000200007307890 */ /* 0x000fe2000fffe03f */
[----:B------:R-:W0:Y:S01]  /*09b0*/  LDC.64 R76, c[0x0][0x260] ;  /* 0x00009800ff4c7b82 */ /* 0x000e220000000a00 */
[C---:B------:R-:W-:Y:S01]  /*09c0*/  SHF.L.U32 R5, R3.reuse, 0x1, RZ ;  /* 0x0000000103057819 */ /* 0x040fe200000006ff */
[----:B------:R-:W-:Y:S01]  /*09d0*/  IMAD.HI R3, R3, 0x2, RZ ;  /* 0x0000000203037827 */ /* 0x000fe200078e02ff */
[----:B------:R-:W-:Y:S01]  /*09e0*/  USGXT.U32 UR36, UR36, 0xe ;  /* 0x0000000e2424789a */ /* 0x000fe20008000000 */
[----:B------:R-:W-:Y:S01]  /*09f0*/  MOV R127, RZ ;  /* 0x000000ff007f7202 */ /* 0x000fe20000000f00 */
[----:B------:R-:W-:Y:S01]  /*0a00*/  USHF.R.U32.HI UR38, URZ, 0x4, UR48 ;  /* 0x000000043f267899 */ /* 0x000fe20008011630 */
[----:B------:R-:W-:Y:S01]  /*0a10*/  IMAD.MOV.U32 R130, RZ, RZ, -0x800000 ;  /* 0xff800000ff827424 */ /* 0x000fe200078e00ff */
[----:B------:R-:W-:Y:S01]  /*0a20*/  UIADD3 UR8, UP0, UR36, 0x80, URZ ;  /* 0x0000008024087890 */ /* 0x000fe2000ff1e03f */
[----:B------:R-:W2:Y:S01]  /*0a30*/  LDC R28, c[0x0][0x268] ;  /* 0x00009a00ff1c7b82 */ /* 0x000ea20000000800 */
[----:B------:R-:W-:Y:S01]  /*0a40*/  USGXT.U32 UR38, UR38, 0xe ;  /* 0x0000000e2626789a */ /* 0x000fe20008000000 */
[----:B------:R-:W-:Y:S01]  /*0a50*/  IMAD.MOV.U32 R129, RZ, RZ, RZ ;  /* 0x000000ffff817224 */ /* 0x000fe200078e00ff */
[----:B------:R-:W-:-:S02]  /*0a60*/  MOV R128, 0xff800000 ;  /* 0xff80000000807802 */ /* 0x000fc40000000f00 */
[----:B------:R-:W-:Y:S02]  /*0a70*/  CS2R R56, SRZ ;  /* 0x0000000000387805 */ /* 0x000fe4000001ff00 */
[----:B------:R-:W-:Y:S02]  /*0a80*/  CS2R R58, SRZ ;  /* 0x00000000003a7805 */ /* 0x000fe4000001ff00 */
[----:B------:R-:W-:Y:S02]  /*0a90*/  CS2R R60, SRZ ;  /* 0x00000000003c7805 */ /* 0x000fe4000001ff00 */
[----:B------:R-:W-:Y:S01]  /*0aa0*/  CS2R R62, SRZ ;  /* 0x00000000003e7805 */ /* 0x000fe2000001ff00 */
[----:B-1----:R-:W-:Y:S01]  /*0ab0*/  IMAD R74, R74, UR6, RZ ;  /* 0x000000064a4a7c24 */ /* 0x002fe2000f8e02ff */
[----:B------:R-:W-:Y:S01]  /*0ac0*/  CS2R R64, SRZ ;  /* 0x0000000000407805 */ /* 0x000fe2000001ff00 */
[----:B------:R-:W-:Y:S01]  /*0ad0*/  IMAD R4, R18, R75, RZ ;  /* 0x0000004b12047224 */ /* 0x000fe200078e02ff */
[----:B------:R-:W-:Y:S01]  /*0ae0*/  CS2R R66, SRZ ;  /* 0x0000000000427805 */ /* 0x000fe2000001ff00 */
[C---:B------:R-:W-:Y:S01]  /*0af0*/  IMAD.SHL.U32 R2, R74.reuse, 0x2, RZ ;  /* 0x000000024a027824 */ /* 0x040fe200078e00ff */
[----:B------:R-:W-:Y:S01]  /*0b00*/  CS2R R68, SRZ ;  /* 0x0000000000447805 */ /* 0x000fe2000001ff00 */
[----:B------:R-:W-:Y:S01]  /*0b10*/  IMAD.HI R74, R74, 0x2, RZ ;  /* 0x000000024a4a7827 */ /* 0x000fe200078e02ff */
[----:B------:R-:W-:Y:S01]  /*0b20*/  CS2R R70, SRZ ;  /* 0x0000000000467805 */ /* 0x000fe2000001ff00 */
[----:B------:R-:W-:Y:S01]  /*0b30*/  ULDC UR44, c[0x0][0x238] ;  /* 0x00008e00002c7ab9 */ /* 0x000fe20000000800 */
[----:B------:R-:W-:Y:S01]  /*0b40*/  IADD3 R109, P1, P2, R5, UR4, R2 ;  /* 0x00000004056d7c10 */ /* 0x000fe2000fa3e002 */
[----:B0-----:R-:W-:Y:S01]  /*0b50*/  IMAD R76, R76, UR6, RZ ;  /* 0x000000064c4c7c24 */ /* 0x001fe2000f8e02ff */
[----:B------:R-:W-:Y:S01]  /*0b60*/  LEA R2, R75, R4, 0x2 ;  /* 0x000000044b027211 */ /* 0x000fe200078e10ff */
[----:B------:R-:W-:Y:S01]  /*0b70*/  IMAD R16, R16, R77, RZ ;  /* 0x0000004d10107224 */ /* 0x000fe200078e02ff */
[----:B------:R-:W-:Y:S01]  /*0b80*/  IADD3.X R19, R3, UR5, R74, P1, P2 ;  /* 0x0000000503137c10 */ /* 0x000fe20008fe444a */
[----:B------:R-:W-:Y:S01]  /*0b90*/  ULDC.64 UR4, c[0x0][0x220] ;  /* 0x0000880000047ab9 */ /* 0x000fe20000000a00 */
[----:B------:R-:W-:Y:S01]  /*0ba0*/  SHF.L.U32 R5, R76, 0x1, RZ ;  /* 0x000000014c057819 */ /* 0x000fe200000006ff */
[C---:B------:R-:W-:Y:S01]  /*0bb0*/  IMAD R6, R75.reuse, 0x4, R2 ;  /* 0x000000044b067824 */ /* 0x040fe200078e0202 */
[----:B------:R-:W-:Y:S01]  /*0bc0*/  SHF.L.U32 R12, R16, 0x1, RZ ;  /* 0x00000001100c7819 */ /* 0x000fe200000006ff */
[----:B--2---:R-:W-:Y:S01]  /*0bd0*/  IMAD R18, R18, R28, RZ ;  /* 0x0000001c12127224 */ /* 0x004fe200078e02ff */
[-C--:B------:R-:W-:Y:S01]  /*0be0*/  LEA R80, P4, R2, R109.reuse, 0x1 ;  /* 0x0000006d02507211 */ /* 0x080fe200078808ff */
[C---:B------:R-:W-:Y:S01]  /*0bf0*/  IMAD R8, R75.reuse, 0x4, R6 ;  /* 0x000000044b087824 */ /* 0x040fe200078e0206 */
[----:B------:R-:W-:Y:S01]  /*0c00*/  IADD3 R26, P1, P2, R12, UR4, R5 ;  /* 0x000000040c1a7c10 */ /* 0x000fe2000fa3e005 */
[----:B------:R-:W-:Y:S01]  /*0c10*/  IMAD.HI R5, R16, 0x2, RZ ;  /* 0x0000000210057827 */ /* 0x000fe200078e02ff */
[----:B------:R-:W-:Y:S01]  /*0c20*/  LEA R78, P3, R4, R109, 0x1 ;  /* 0x0000006d044e7211 */ /* 0x000fe200078608ff */
[----:B------:R-:W-:Y:S01]  /*0c30*/  UMOV UR4, URZ ;  /* 0x0000003f00047c82 */ /* 0x000fe20008000000 */
[----:B------:R-:W-:Y:S01]  /*0c40*/  LEA.HI.X.SX32 R81, R2, R19, 0x1, P4 ;  /* 0x0000001302517211 */ /* 0x000fe200020f0eff */
[C---:B------:R-:W-:Y:S01]  /*0c50*/  IMAD R10, R75.reuse, 0x4, R8 ;  /* 0x000000044b0a7824 */ /* 0x040fe200078e0208 */
[----:B------:R-:W-:Y:S01]  /*0c60*/  LEA R82, P5, R6, R109, 0x1 ;  /* 0x0000006d06527211 */ /* 0x000fe200078a08ff */
[----:B------:R-:W-:Y:S01]  /*0c70*/  IMAD.HI R76, R76, 0x2, RZ ;  /* 0x000000024c4c7827 */ /* 0x000fe200078e02ff */
[----:B------:R-:W-:Y:S01]  /*0c80*/  LEA.HI.X.SX32 R79, R4, R19, 0x1, P3 ;  /* 0x00000013044f7211 */ /* 0x000fe200018f0eff */
[----:B------:R-:W-:Y:S01]  /*0c90*/  UIADD3.X UR9, UR4, 0x40000040, URZ, UP0, !UPT ;  /* 0x4000004004097890 */ /* 0x000fe200087fe43f */
[----:B------:R-:W-:Y:S01]  /*0ca0*/  LEA R84, P3, R8, R109, 0x1 ;  /* 0x0000006d08547211 */ /* 0x000fe200078608ff */
[C---:B------:R-:W-:Y:S01]  /*0cb0*/  IMAD R12, R75.reuse, 0x4, R10 ;  /* 0x000000044b0c7824 */ /* 0x040fe200078e020a */
[-C--:B------:R-:W-:Y:S01]  /*0cc0*/  LEA.HI.X.SX32 R83, R6, R19.reuse, 0x1, P5 ;  /* 0x0000001306537211 */ /* 0x080fe200028f0eff */
[----:B------:R-:W-:Y:S01]  /*0cd0*/  UIADD3 UR10, UP0, UR38, 0x2, URZ ;  /* 0x00000002260a7890 */ /* 0x000fe2000ff1e03f */
[----:B------:R-:W-:Y:S01]  /*0ce0*/  LEA R7, R28, R18, 0x2 ;  /* 0x000000121c077211 */ /* 0x000fe200078e10ff */
[C---:B------:R-:W-:Y:S01]  /*0cf0*/  IMAD R14, R75.reuse, 0x4, R12 ;  /* 0x000000044b0e7824 */ /* 0x040fe200078e020c */
[----:B------:R-:W-:Y:S01]  /*0d00*/  LEA.HI.X.SX32 R85, R8, R19, 0x1, P3 ;  /* 0x0000001308557211 */ /* 0x000fe200018f0eff */
[----:B------:R-:W-:Y:S01]  /*0d10*/  UIADD3.64 UR12, UR8, 0x80, URZ ;  /* 0x00000080080c7897 */ /* 0x000fe2000fffe03f */
[----:B------:R-:W-:Y:S01]  /*0d20*/  LEA R86, P3, R10, R109, 0x1 ;  /* 0x0000006d0a567211 */ /* 0x000fe200078608ff */
[C---:B------:R-:W-:Y:S01]  /*0d30*/  IMAD R16, R75.reuse, 0x4, R14 ;  /* 0x000000044b107824 */ /* 0x040fe200078e020e */
[----:B------:R-:W-:Y:S01]  /*0d40*/  LEA R9, R28, R7, 0x2 ;  /* 0x000000071c097211 */ /* 0x000fe200078e10ff */
[----:B------:R-:W-:Y:S01]  /*0d50*/  UIADD3.64 UR16, UR8, 0x100, URZ ;  /* 0x0000010008107897 */ /* 0x000fe2000fffe03f */
[----:B------:R-:W-:Y:S01]  /*0d60*/  LEA R88, P4, R12, R109, 0x1 ;  /* 0x0000006d0c587211 */ /* 0x000fe200078808ff */
[----:B------:R-:W-:Y:S01]  /*0d70*/  UMOV UR37, 0x40000040 ;  /* 0x4000004000257882 */ /* 0x000fe20000000000 */
[----:B------:R-:W-:-:S02]  /*0d80*/  LEA R2, R75, R16, 0x2 ;  /* 0x000000104b027211 */ /* 0x000fc400078e10ff */
[----:B------:R-:W-:Y:S02]  /*0d90*/  LEA.HI.X.SX32 R87, R10, R19, 0x1, P3 ;  /* 0x000000130a577211 */ /* 0x000fe400018f0eff */
[C---:B------:R-:W-:Y:S02]  /*0da0*/  LEA R4, R75.reuse, R2, 0x2 ;  /* 0x000000024b047211 */ /* 0x040fe400078e10ff */
[----:B------:R-:W-:Y:S02]  /*0db0*/  LEA R94, P5, R2, R109, 0x1 ;  /* 0x0000006d025e7211 */ /* 0x000fe400078a08ff */
[C---:B------:R-:W-:Y:S02]  /*0dc0*/  LEA R6, R75.reuse, R4, 0x2 ;  /* 0x000000044b067211 */ /* 0x040fe400078e10ff */
[----:B------:R-:W-:Y:S02]  /*0dd0*/  LEA R11, R28, R9, 0x2 ;  /* 0x000000091c0b7211 */ /* 0x000fe400078e10ff */
[----:B------:R-:W-:-:S02]  /*0de0*/  LEA R8, R75, R6, 0x2 ;  /* 0x000000064b087211 */ /* 0x000fc400078e10ff */
[----:B------:R-:W-:Y:S01]  /*0df0*/  LEA.HI.X.SX32 R89, R12, R19, 0x1, P4 ;  /* 0x000000130c597211 */ /* 0x000fe200020f0eff */
[----:B------:R-:W-:Y:S01]  /*0e00*/  IMAD R13, R28, 0x4, R11 ;  /* 0x000000041c0d7824 */ /* 0x000fe200078e020b */
[----:B------:R-:W-:Y:S01]  /*0e10*/  LEA R92, P4, R16, R109, 0x1 ;  /* 0x0000006d105c7211 */ /* 0x000fe200078808ff */
[C---:B------:R-:W-:Y:S01]  /*0e20*/  IMAD R10, R75.reuse, 0x4, R8 ;  /* 0x000000044b0a7824 */ /* 0x040fe200078e0208 */
[-C--:B------:R-:W-:Y:S01]  /*0e30*/  LEA.HI.X.SX32 R95, R2, R19.reuse, 0x1, P5 ;  /* 0x00000013025f7211 */ /* 0x080fe200028f0eff */
[----:B------:R-:W-:Y:S01]  /*0e40*/  IMAD R15, R28, 0x4, R13 ;  /* 0x000000041c0f7824 */ /* 0x000fe200078e020d */
[----:B------:R-:W-:Y:S02]  /*0e50*/  LEA.HI.X.SX32 R93, R16, R19, 0x1, P4 ;  /* 0x00000013105d7211 */ /* 0x000fe400020f0eff */
[----:B------:R-:W-:Y:S01]  /*0e60*/  LEA R2, R75, R10, 0x2 ;  /* 0x0000000a4b027211 */ /* 0x000fe200078e10ff */
[----:B------:R-:W-:Y:S01]  /*0e70*/  IMAD R17, R28, 0x4, R15 ;  /* 0x000000041c117824 */ /* 0x000fe200078e020f */
[----:B------:R-:W-:-:S02]  /*0e80*/  LEA R98, P4, R6, R109, 0x1 ;  /* 0x0000006d06627211 */ /* 0x000fc400078808ff */
[----:B------:R-:W-:Y:S01]  /*0e90*/  LEA R90, P3, R14, R109, 0x1 ;  /* 0x0000006d0e5a7211 */ /* 0x000fe200078608ff */
[C---:B------:R-:W-:Y:S01]  /*0ea0*/  IMAD R12, R75.reuse, 0x4, R2 ;  /* 0x000000044b0c7824 */ /* 0x040fe200078e0202 */
[----:B------:R-:W-:Y:S02]  /*0eb0*/  LEA.HI.X.SX32 R99, R6, R19, 0x1, P4 ;  /* 0x0000001306637211 */ /* 0x000fe400020f0eff */
[----:B------:R-:W-:Y:S02]  /*0ec0*/  LEA R104, P4, R2, R109, 0x1 ;  /* 0x0000006d02687211 */ /* 0x000fe400078808ff */
[----:B------:R-:W-:Y:S02]  /*0ed0*/  LEA R3, R75, R12, 0x2 ;  /* 0x0000000c4b037211 */ /* 0x000fe400078e10ff */
[----:B------:R-:W-:Y:S02]  /*0ee0*/  LEA.HI.X.SX32 R91, R14, R19, 0x1, P3 ;  /* 0x000000130e5b7211 */ /* 0x000fe400018f0eff */
[----:B------:R-:W-:-:S02]  /*0ef0*/  LEA R96, P3, R4, R109, 0x1 ;  /* 0x0000006d04607211 */ /* 0x000fc400078608ff */
[----:B------:R-:W-:Y:S02]  /*0f00*/  LEA R100, P5, R8, R109, 0x1 ;  /* 0x0000006d08647211 */ /* 0x000fe400078a08ff */
[----:B------:R-:W-:Y:S01]  /*0f10*/  LEA.HI.X.SX32 R105, R2, R19, 0x1, P4 ;  /* 0x0000001302697211 */ /* 0x000fe200020f0eff */
[----:B------:R-:W-:Y:S01]  /*0f20*/  IMAD R2, R28, 0x4, R17 ;  /* 0x000000041c027824 */ /* 0x000fe200078e0211 */
[----:B------:R-:W-:Y:S02]  /*0f30*/  LEA R108, P6, R3, R109, 0x1 ;  /* 0x0000006d036c7211 */ /* 0x000fe400078c08ff */
[-C--:B------:R-:W-:Y:S02]  /*0f40*/  LEA.HI.X.SX32 R97, R4, R19.reuse, 0x1, P3 ;  /* 0x0000001304617211 */ /* 0x080fe400018f0eff */
[----:B------:R-:W-:Y:S02]  /*0f50*/  LEA.HI.X.SX32 R101, R8, R19, 0x1, P5 ;  /* 0x0000001308657211 */ /* 0x000fe400028f0eff */
[----:B------:R-:W-:-:S02]  /*0f60*/  LEA R102, P3, R10, R109, 0x1 ;  /* 0x0000006d0a667211 */ /* 0x000fc400078608ff */
[----:B------:R-:W-:Y:S02]  /*0f70*/  LEA R106, P5, R12, R109, 0x1 ;  /* 0x0000006d0c6a7211 */ /* 0x000fe400078a08ff */
[-C--:B------:R-:W-:Y:S02]  /*0f80*/  LEA.HI.X.SX32 R109, R3, R19.reuse, 0x1, P6 ;  /* 0x00000013036d7211 */ /* 0x080fe400030f0eff */
[----:B------:R-:W-:Y:S02]  /*0f90*/  LEA R3, R28, R2, 0x2 ;  /* 0x000000021c037211 */ /* 0x000fe400078e10ff */
[----:B------:R-:W-:Y:S01]  /*0fa0*/  IADD3.X R76, R5, UR5, R76, P1, P2 ;  /* 0x00000005054c7c10 */ /* 0x000fe20008fe444c */
[----:B------:R-:W-:Y:S01]  /*0fb0*/  UMOV UR5, URZ ;  /* 0x0000003f00057c82 */ /* 0x000fe20008000000 */
[----:B------:R-:W-:Y:S01]  /*0fc0*/  LEA.HI.X.SX32 R103, R10, R19, 0x1, P3 ;  /* 0x000000130a677211 */ /* 0x000fe200018f0eff */
[----:B------:R-:W-:Y:S01]  /*0fd0*/  IMAD R4, R28, 0x4, R3 ;  /* 0x000000041c047824 */ /* 0x000fe200078e0203 */
[-C--:B------:R-:W-:Y:S01]  /*0fe0*/  LEA R110, P1, R18, R26.reuse, 0x1 ;  /* 0x0000001a126e7211 */ /* 0x080fe200078208ff */
[----:B------:R-:W-:Y:S01]  /*0ff0*/  UIADD3.X UR11, UR5, 0x40000040, URZ, UP0, !UPT ;  /* 0x40000040050b7890 */ /* 0x000fe200087fe43f */
[----:B------:R-:W-:-:S02]  /*1000*/  LEA R114, P3, R9, R26, 0x1 ;  /* 0x0000001a09727211 */ /* 0x000fc400078608ff */
[----:B------:R-:W-:Y:S01]  /*1010*/  LEA R5, R28, R4, 0x2 ;  /* 0x000000041c057211 */ /* 0x000fe200078e10ff */
[----:B------:R-:W-:Y:S01]  /*1020*/  UIADD3.64 UR14, UR10, 0x2, URZ ;  /* 0x000000020a0e7897 */ /* 0x000fe2000fffe03f */
[-C--:B------:R-:W-:Y:S01]  /*1030*/  LEA.HI.X.SX32 R111, R18, R76.reuse, 0x1, P1 ;  /* 0x0000004c126f7211 */ /* 0x080fe200008f0eff */
[----:B------:R-:W-:Y:S01]  /*1040*/  UIADD3.64 UR18, UR10, 0x4, URZ ;  /* 0x000000040a127897 */ /* 0x000fe2000fffe03f */
[----:B------:R-:W-:Y:S01]  /*1050*/  LEA.HI.X.SX32 R115, R9, R76, 0x1, P3 ;  /* 0x0000004c09737211 */ /* 0x000fe200018f0eff */
[----:B------:R-:W-:Y:S01]  /*1060*/  IMAD R6, R28, 0x4, R5 ;  /* 0x000000041c067824 */ /* 0x000fe200078e0205 */
[-C--:B------:R-:W-:Y:S01]  /*1070*/  LEA R116, P1, R11, R26.reuse, 0x1 ;  /* 0x0000001a0b747211 */ /* 0x080fe200078208ff */
[----:B------:R-:W-:Y:S01]  /*1080*/  UIADD3.64 UR22, UR10, 0xfe, URZ ;  /* 0x000000fe0a167897 */ /* 0x000fe2000fffe03f */
[-C--:B------:R-:W-:Y:S01]  /*1090*/  LEA R112, P2, R7, R26.reuse, 0x1 ;  /* 0x0000001a07707211 */ /* 0x080fe200078408ff */
[----:B------:R-:W-:Y:S01]  /*10a0*/  UIADD3.64 UR26, UR10, 0x100, URZ ;  /* 0x000001000a1a7897 */ /* 0x000fe2000fffe03f */
[----:B------:R-:W-:Y:S01]  /*10b0*/  LEA R22, P3, R15, R26, 0x1 ;  /* 0x0000001a0f167211 */ /* 0x000fe200078608ff */
[----:B------:R-:W-:Y:S01]  /*10c0*/  UIADD3.64 UR30, UR10, 0x102, URZ ;  /* 0x000001020a1e7897 */ /* 0x000fe2000fffe03f */
[-C--:B------:R-:W-:Y:S01]  /*10d0*/  LEA.HI.X.SX32 R117, R11, R76.reuse, 0x1, P1 ;  /* 0x0000004c0b757211 */ /* 0x080fe200008f0eff */
[----:B------:R-:W-:Y:S01]  /*10e0*/  UIADD3.64 UR34, UR10, 0x104, URZ ;  /* 0x000001040a227897 */ /* 0x000fe2000fffe03f */
[----:B------:R-:W-:-:S02]  /*10f0*/  LEA.HI.X.SX32 R113, R7, R76, 0x1, P2 ;  /* 0x0000004c07717211 */ /* 0x000fc400010f0eff */
[----:B------:R-:W-:Y:S02]  /*1100*/  LEA.HI.X.SX32 R23, R15, R76, 0x1, P3 ;  /* 0x0000004c0f177211 */ /* 0x000fe400018f0eff */
[-C--:B------:R-:W-:Y:S02]  /*1110*/  LEA R20, P1, R17, R26.reuse, 0x1 ;  /* 0x0000001a11147211 */ /* 0x080fe400078208ff */
[----:B------:R-:W-:Y:S02]  /*1120*/  LEA R16, P3, R3, R26, 0x1 ;  /* 0x0000001a03107211 */ /* 0x000fe400078608ff */
[----:B------:R-:W-:Y:S02]  /*1130*/  LEA R7, R28, R6, 0x2 ;  /* 0x000000061c077211 */ /* 0x000fe400078e10ff */
[----:B------:R-:W-:Y:S02]  /*1140*/  LEA.HI.X.SX32 R21, R17, R76, 0x1, P1 ;  /* 0x0000004c11157211 */ /* 0x000fe400008f0eff */
[----:B------:R-:W-:-:S02]  /*1150*/  LEA R72, P2, R13, R26, 0x1 ;  /* 0x0000001a0d487211 */ /* 0x000fc400078408ff */
[-C--:B------:R-:W-:Y:S01]  /*1160*/  LEA.HI.X.SX32 R17, R3, R76.reuse, 0x1, P3 ;  /* 0x0000004c03117211 */ /* 0x080fe200018f0eff */
[----:B------:R-:W-:Y:S01]  /*1170*/  IMAD R3, R28, 0x4, R7 ;  /* 0x000000041c037824 */ /* 0x000fe200078e0207 */
[----:B------:R-:W-:Y:S02]  /*1180*/  LEA.HI.X.SX32 R73, R13, R76, 0x1, P2 ;  /* 0x0000004c0d497211 */ /* 0x000fe400010f0eff */
[----:B------:R-:W-:Y:S02]  /*1190*/  LEA R18, P2, R2, R26, 0x1 ;  /* 0x0000001a02127211 */ /* 0x000fe400078408ff */
[----:B------:R-:W-:Y:S02]  /*11a0*/  LEA R24, R28, R3, 0x2 ;  /* 0x000000031c187211 */ /* 0x000fe400078e10ff */
[----:B------:R-:W-:Y:S02]  /*11b0*/  LEA.HI.X.SX32 R107, R12, R19, 0x1, P5 ;  /* 0x000000130c6b7211 */ /* 0x000fe400028f0eff */
[----:B------:R-:W-:Y:S01]  /*11c0*/  LEA.HI.X.SX32 R19, R2, R76, 0x1, P2 ;  /* 0x0000004c02137211 */ /* 0x000fe200010f0eff */
[----:B------:R-:W-:Y:S01]  /*11d0*/  IMAD R25, R28, 0x4, R24 ;  /* 0x000000041c197824 */ /* 0x000fe200078e0218 */
[----:B------:R-:W-:-:S02]  /*11e0*/  LEA R14, P1, R4, R26, 0x1 ;  /* 0x0000001a040e7211 */ /* 0x000fc400078208ff */
[CC--:B------:R-:W-:Y:S02]  /*11f0*/  LEA R12, P2, R5.reuse, R26.reuse, 0x1 ;  /* 0x0000001a050c7211 */ /* 0x0c0fe400078408ff */
[----:B------:R-:W-:Y:S02]  /*1200*/  LEA R10, P3, R6, R26, 0x1 ;  /* 0x0000001a060a7211 */ /* 0x000fe400078608ff */
[-C--:B------:R-:W-:Y:S02]  /*1210*/  LEA.HI.X.SX32 R15, R4, R76.reuse, 0x1, P1 ;  /* 0x0000004c040f7211 */ /* 0x080fe400008f0eff */
[-C--:B------:R-:W-:Y:S02]  /*1220*/  LEA.HI.X.SX32 R13, R5, R76.reuse, 0x1, P2 ;  /* 0x0000004c050d7211 */ /* 0x080fe400010f0eff */
[----:B------:R-:W-:Y:S02]  /*1230*/  LEA.HI.X.SX32 R11, R6, R76, 0x1, P3 ;  /* 0x0000004c060b7211 */ /* 0x000fe400018f0eff */
[----:B------:R-:W-:-:S02]  /*1240*/  LEA R8, P1, R7, R26, 0x1 ;  /* 0x0000001a07087211 */ /* 0x000fc400078208ff */
[-C--:B------:R-:W-:Y:S02]  /*1250*/  LEA R6, P2, R3, R26.reuse, 0x1 ;  /* 0x0000001a03067211 */ /* 0x080fe400078408ff */
[CC--:B------:R-:W-:Y:S02]  /*1260*/  LEA R4, P3, R24.reuse, R26.reuse, 0x1 ;  /* 0x0000001a18047211 */ /* 0x0c0fe400078608ff */
[----:B------:R-:W-:Y:S02]  /*1270*/  LEA R2, P4, R25, R26, 0x1 ;  /* 0x0000001a19027211 */ /* 0x000fe400078808ff */
[-C--:B------:R-:W-:Y:S02]  /*1280*/  LEA.HI.X.SX32 R9, R7, R76.reuse, 0x1, P1 ;  /* 0x0000004c07097211 */ /* 0x080fe400008f0eff */
[-C--:B------:R-:W-:Y:S02]  /*1290*/  LEA.HI.X.SX32 R7, R3, R76.reuse, 0x1, P2 ;  /* 0x0000004c03077211 */ /* 0x080fe400010f0eff */
[----:B------:R-:W-:-:S02]  /*12a0*/  LEA.HI.X.SX32 R5, R24, R76, 0x1, P3 ;  /* 0x0000004c18057211 */ /* 0x000fc400018f0eff */
[----:B------:R-:W-:Y:S01]  /*12b0*/  LEA.HI.X.SX32 R3, R25, R76, 0x1, P4 ;  /* 0x0000004c19037211 */ /* 0x000fe200020f0eff */
[----:B------:R-:W-:Y:S01]  /*12c0*/  IMAD.MOV.U32 R76, RZ, RZ, 0x3f800000 ;  /* 0x3f800000ff4c7424 */ /* 0x000fe200078e00ff */
[----:B------:R-:W-:-:S07]  /*12d0*/  MOV R74, 0x3f800000 ;  /* 0x3f800000004a7802 */ /* 0x000fce0000000f00 */
.L_x_1:
[----:B------:R-:W-:-:S04]  /*12e0*/  IMAD.WIDE R24, R127, 0x2, R78 ;  /* 0x000000027f187825 */ /* 0x000fc800078e024e */
[C---:B------:R-:W-:Y:S01]  /*12f0*/  IMAD.WIDE R26, R127.reuse, 0x2, R80 ;  /* 0x000000027f1a7825 */ /* 0x040fe200078e0250 */
[----:B------:R0:W2:Y:S03]  /*1300*/  LDG.E.U16 R45, desc[UR40][R24.64] ;  /* 0x00000028182d7981 */ /* 0x0000a6000c1e1500 */
[C---:B------:R-:W-:Y:S01]  /*1310*/  IMAD.WIDE R28, R127.reuse, 0x2, R82 ;  /* 0x000000027f1c7825 */ /* 0x040fe200078e0252 */
[----:B------:R1:W3:Y:S03]  /*1320*/  LDG.E.U16 R44, desc[UR40][R26.64] ;  /* 0x000000281a2c7981 */ /* 0x0002e6000c1e1500 */
[C---:B------:R-:W-:Y:S01]  /*1330*/  IMAD.WIDE R30, R127.reuse, 0x2, R84 ;  /* 0x000000027f1e7825 */ /* 0x040fe200078e0254 */
[----:B------:R4:W5:Y:S03]  /*1340*/  LDG.E.U16 R47, desc[UR40][R28.64] ;  /* 0x000000281c2f7981 */ /* 0x000966000c1e1500 */
[C---:B------:R-:W-:Y:S01]  /*1350*/  IMAD.WIDE R32, R127.reuse, 0x2, R86 ;  /* 0x000000027f207825 */ /* 0x040fe200078e0256 */
[----:B------:R4:W3:Y:S03]  /*1360*/  LDG.E.U16 R132, desc[UR40][R30.64] ;  /* 0x000000281e847981 */ /* 0x0008e6000c1e1500 */
[C---:B------:R-:W-:Y:S01]  /*1370*/  IMAD.WIDE R34, R127.reuse, 0x2, R88 ;  /* 0x000000027f227825 */ /* 0x040fe200078e0258 */
[----:B------:R4:W3:Y:S03]  /*1380*/  LDG.E.U16 R49, desc[UR40][R32.64] ;  /* 0x0000002820317981 */ /* 0x0008e6000c1e1500 */
[C---:B0-----:R-:W-:Y:S01]  /*1390*/  IMAD.WIDE R24, R127.reuse, 0x2, R90 ;  /* 0x000000027f187825 */ /* 0x041fe200078e025a */
[----:B------:R0:W3:Y:S03]  /*13a0*/  LDG.E.U16 R134, desc[UR40][R34.64] ;  /* 0x0000002822867981 */ /* 0x0000e6000c1e1500 */
[----:B------:R-:W-:-:S02]  /*13b0*/  IMAD.WIDE R36, R127, 0x2, R94 ;  /* 0x000000027f247825 */ /* 0x000fc400078e025e */
[----:B------:R-:W3:Y:S02]  /*13c0*/  LDG.E.U16 R25, desc[UR40][R24.64] ;  /* 0x0000002818197981 */ /* 0x000ee4000c1e1500 */
[C---:B------:R-:W-:Y:S02]  /*13d0*/  IMAD.WIDE R38, R127.reuse, 0x2, R98 ;  /* 0x000000027f267825 */ /* 0x040fe400078e0262 */
[----:B------:R-:W3:Y:S02]  /*13e0*/  LDG.E.U16 R37, desc[UR40][R36.64] ;  /* 0x0000002824257981 */ /* 0x000ee4000c1e1500 */
[C---:B------:R-:W-:Y:S02]  /*13f0*/  IMAD.WIDE R40, R127.reuse, 0x2, R102 ;  /* 0x000000027f287825 */ /* 0x040fe400078e0266 */
[----:B------:R-:W3:Y:S02]  /*1400*/  LDG.E.U16 R39, desc[UR40][R38.64] ;  /* 0x0000002826277981 */ /* 0x000ee4000c1e1500 */
[----:B------:R-:W-:-:S02]  /*1410*/  IMAD.WIDE R42, R127, 0x2, R106 ;  /* 0x000000027f2a7825 */ /* 0x000fc400078e026a */
[----:B------:R-:W3:Y:S02]  /*1420*/  LDG.E.U16 R41, desc[UR40][R40.64] ;  /* 0x0000002828297981 */ /* 0x000ee4000c1e1500 */
[C---:B-1----:R-:W-:Y:S02]  /*1430*/  IMAD.WIDE R26, R127.reuse, 0x2, R92 ;  /* 0x000000027f1a7825 */ /* 0x042fe400078e025c */
[----:B------:R-:W3:Y:S02]  /*1440*/  LDG.E.U16 R43, desc[UR40][R42.64] ;  /* 0x000000282a2b7981 */ /* 0x000ee4000c1e1500 */
[C---:B----4-:R-:W-:Y:S02]  /*1450*/  IMAD.WIDE R28, R127.reuse, 0x2, R96 ;  /* 0x000000027f1c7825 */ /* 0x050fe400078e0260 */
[----:B------:R-:W4:Y:S02]  /*1460*/  LDG.E.U16 R136, desc[UR40][R26.64] ;  /* 0x000000281a887981 */ /* 0x000f24000c1e1500 */
[----:B------:R-:W-:-:S02]  /*1470*/  IMAD.WIDE R30, R127, 0x2, R100 ;  /* 0x000000027f1e7825 */ /* 0x000fc400078e0264 */
[----:B------:R-:W4:Y:S02]  /*1480*/  LDG.E.U16 R138, desc[UR40][R28.64] ;  /* 0x000000281c8a7981 */ /* 0x000f24000c1e1500 */
[C---:B------:R-:W-:Y:S02]  /*1490*/  IMAD.WIDE R32, R127.reuse, 0x2, R104 ;  /* 0x000000027f207825 */ /* 0x040fe400078e0268 */
[----:B------:R-:W4:Y:S02]  /*14a0*/  LDG.E.U16 R140, desc[UR40][R30.64] ;  /* 0x000000281e8c7981 */ /* 0x000f24000c1e1500 */
[----:B0-----:R-:W-:Y:S02]  /*14b0*/  IMAD.WIDE R34, R127, 0x2, R108 ;  /* 0x000000027f227825 */ /* 0x001fe400078e026c */
[----:B------:R-:W4:Y:S04]  /*14c0*/  LDG.E.U16 R142, desc[UR40][R32.64] ;  /* 0x00000028208e7981 */ /* 0x000f28000c1e1500 */
[----:B------:R-:W4:Y:S01]  /*14d0*/  LDG.E.U16 R144, desc[UR40][R34.64] ;  /* 0x0000002822907981 */ /* 0x000f22000c1e1500 */
[----:B------:R-:W-:Y:S06]  /*14e0*/  BAR.SYNC.DEFER_BLOCKING 0x0 ;  /* 0x0000000000007b1d */ /* 0x000fec0000010000 */
[----:B------:R-:W-:Y:S01]  /*14f0*/  UMOV UR39, 0x40000040 ;  /* 0x4000004000277882 */ /* 0x000fe20000000000 */
[----:B--2---:R-:W-:Y:S04]  /*1500*/  STS.U16 [R122+UR7+0x2000], R45 ;  /* 0x0020002d7a007988 */ /* 0x004fe80008000407 */
[----:B-----5:R-:W-:Y:S04]  /*1510*/  STS.U16 [R122+UR7+0x2400], R47 ;  /* 0x0024002f7a007988 */ /* 0x020fe80008000407 */
[----:B---3--:R-:W-:Y:S04]  /*1520*/  STS.U16 [R122+UR7+0x2800], R49 ;  /* 0x002800317a007988 */ /* 0x008fe80008000407 */
[----:B------:R-:W-:Y:S04]  /*1530*/  STS.U16 [R122+UR7+0x2c00], R25 ;  /* 0x002c00197a007988 */ /* 0x000fe80008000407 */
[----:B------:R-:W-:Y:S04]  /*1540*/  STS.U16 [R122+UR7+0x3000], R37 ;  /* 0x003000257a007988 */ /* 0x000fe80008000407 */
[----:B------:R-:W-:Y:S04]  /*1550*/  STS.U16 [R122+UR7+0x3400], R39 ;  /* 0x003400277a007988 */ /* 0x000fe80008000407 */
[----:B------:R-:W-:Y:S04]  /*1560*/  STS.U16 [R122+UR7+0x3800], R41 ;  /* 0x003800297a007988 */ /* 0x000fe80008000407 */
[----:B------:R-:W-:Y:S04]  /*1570*/  STS.U16 [R122+UR7+0x3c00], R43 ;  /* 0x003c002b7a007988 */ /* 0x000fe80008000407 */
[----:B------:R0:W-:Y:S04]  /*1580*/  STS.U16 [R123+UR7+0x2200], R44 ;  /* 0x0022002c7b007988 */ /* 0x0001e80008000407 */
[----:B------:R-:W-:Y:S04]  /*1590*/  STS.U16 [R123+UR7+0x2600], R132 ;  /* 0x002600847b007988 */ /* 0x000fe80008000407 */
[----:B------:R-:W-:Y:S04]  /*15a0*/  STS.U16 [R123+UR7+0x2a00], R134 ;  /* 0x002a00867b007988 */ /* 0x000fe80008000407 */
[----:B----4-:R-:W-:Y:S04]  /*15b0*/  STS.U16 [R123+UR7+0x2e00], R136 ;  /* 0x002e00887b007988 */ /* 0x010fe80008000407 */
[----:B------:R1:W-:Y:S04]  /*15c0*/  STS.U16 [R123+UR7+0x3200], R138 ;  /* 0x0032008a7b007988 */ /* 0x0003e80008000407 */
[----:B------:R2:W-:Y:S04]  /*15d0*/  STS.U16 [R123+UR7+0x3600], R140 ;  /* 0x0036008c7b007988 */ /* 0x0005e80008000407 */
[----:B------:R3:W-:Y:S04]  /*15e0*/  STS.U16 [R123+UR7+0x3a00], R142 ;  /* 0x003a008e7b007988 */ /* 0x0007e80008000407 */
[----:B------:R4:W-:Y:S01]  /*15f0*/  STS.U16 [R123+UR7+0x3e00], R144 ;  /* 0x003e00907b007988 */ /* 0x0009e20008000407 */
[----:B------:R5:W-:Y:S06]  /*1600*/  MEMBAR.ALL.CTA ;  /* 0x0000000000007992 */ /* 0x000bec0000008000 */
[----:B-----5:R-:W5:Y:S02]  /*1610*/  FENCE.VIEW.ASYNC.S ;  /* 0x00000000000073c6 */ /* 0x020f640000000000 */
[----:B-----5:R-:W-:Y:S06]  /*1620*/  BAR.SYNC.DEFER_BLOCKING 0x0 ;  /* 0x0000000000007b1d */ /* 0x020fec0000010000 */
[----:B0-----:R-:W-:-:S06]  /*1630*/  WARPGROUP.ARRIVE ;  /* 0x00000000000079c5 */ /* 0x001fcc0000000000 */
[----:B------:R-:W-:Y:S04]  /*1640*/  HGMMA.64x32x16.F32.BF16 R40, gdesc[UR36].tnspA, RZ, !UPT ;  /* 0x20600000242879f0 */ /* 0x000fe8000c7018ff */
[----:B------:R-:W-:Y:S01]  /*1650*/  HGMMA.64x32x16.F32.BF16 R40, gdesc[UR8].tnspA, R40 ;  /* 0x20600000082879f0 */ /* 0x000fe20008701828 */
[----:B------:R-:W-:-:S03]  /*1660*/  UMOV UR20, UR36 ;  /* 0x0000002400147c82 */ /* 0x000fc60008000000 */
[----:B------:R-:W-:Y:S01]  /*1670*/  HGMMA.64x32x16.F32.BF16 R40, gdesc[UR12].tnspA, R40 ;  /* 0x206000000c2879f0 */ /* 0x000fe20008701828 */
[----:B------:R-:W-:-:S03]  /*1680*/  UMOV UR21, UR37 ;  /* 0x0000002500157c82 */ /* 0x000fc60008000000 */
[----:B------:R-:W-:Y:S04]  /*1690*/  HGMMA.64x32x16.F32.BF16 R40, gdesc[UR16].tnspA, R40 ;  /* 0x20600000102879f0 */ /* 0x000fe80008701828 */
[----:B------:R-:W-:Y:S01]  /*16a0*/  HGMMA.64x32x16.F32.BF16 R24, gdesc[UR20].tnspA, RZ, !UPT ;  /* 0x20600000141879f0 */ /* 0x000fe2000c7018ff */
[----:B------:R-:W-:Y:S01]  /*16b0*/  UMOV UR24, UR8 ;  /* 0x0000000800187c82 */ /* 0x000fe20008000000 */
[----:B------:R-:W-:Y:S02]  /*16c0*/  UMOV UR25, UR9 ;  /* 0x0000000900197c82 */ /* 0x000fe40008000000 */
[----:B------:R-:W-:Y:S01]  /*16d0*/  HGMMA.64x32x16.F32.BF16 R24, gdesc[UR24].tnspA, R24 ;  /* 0x20600000181879f0 */ /* 0x000fe20008701818 */
[----:B------:R-:W-:Y:S01]  /*16e0*/  UMOV UR28, UR12 ;  /* 0x0000000c001c7c82 */ /* 0x000fe20008000000 */
[----:B------:R-:W-:-:S02]  /*16f0*/  UMOV UR29, UR13 ;  /* 0x0000000d001d7c82 */ /* 0x000fc40008000000 */
[----:B------:R-:W-:Y:S01]  /*1700*/  HGMMA.64x32x16.F32.BF16 R24, gdesc[UR28].tnspA, R24 ;  /* 0x206000001c1879f0 */ /* 0x000fe20008701818 */
[----:B------:R-:W-:Y:S01]  /*1710*/  UMOV UR32, UR16 ;  /* 0x0000001000207c82 */ /* 0x000fe20008000000 */
[----:B------:R-:W-:Y:S01]  /*1720*/  UMOV UR33, UR17 ;  /* 0x0000001100217c82 */ /* 0x000fe20008000000 */
[----:B-1----:R-:W-:-:S04]  /*1730*/  IMAD.WIDE R138, R129, 0x2, R110 ;  /* 0x00000002818a7825 */ /* 0x002fc800078e026e */
[C---:B--2---:R-:W-:Y:S01]  /*1740*/  IMAD.WIDE R140, R129.reuse, 0x2, R112 ;  /* 0x00000002818c7825 */ /* 0x044fe200078e0270 */
[----:B------:R-:W2:Y:S03]  /*1750*/  LDG.E.U16 R131, desc[UR40][R138.64] ;  /* 0x000000288a837981 */ /* 0x000ea6000c1e1500 */
[C---:B---3--:R-:W-:Y:S01]  /*1760*/  IMAD.WIDE R142, R129.reuse, 0x2, R114 ;  /* 0x00000002818e7825 */ /* 0x048fe200078e0272 */
[----:B------:R-:W3:Y:S03]  /*1770*/  LDG.E.U16 R132, desc[UR40][R140.64] ;  /* 0x000000288c847981 */ /* 0x000ee6000c1e1500 */
[C---:B----4-:R-:W-:Y:S01]  /*1780*/  IMAD.WIDE R144, R129.reuse, 0x2, R116 ;  /* 0x0000000281907825 */ /* 0x050fe200078e0274 */
[----:B------:R-:W4:Y:S04]  /*1790*/  LDG.E.U16 R133, desc[UR40][R142.64] ;  /* 0x000000288e857981 */ /* 0x000f28000c1e1500 */
[----:B------:R-:W5:Y:S01]  /*17a0*/  LDG.E.U16 R134, desc[UR40][R144.64] ;  /* 0x0000002890867981 */ /* 0x000f62000c1e1500 */
[----:B------:R-:W-:Y:S01]  /*17b0*/  HGMMA.64x32x16.F32.BF16 R24, gdesc[UR32].tnspA, R24, gsb0 ;  /* 0x20600000201879f0 */ /* 0x000fe20008001818 */
[----:B------:R-:W-:-:S04]  /*17c0*/  IMAD.WIDE R146, R129, 0x2, R72 ;  /* 0x0000000281927825 */ /* 0x000fc800078e0248 */
[C---:B------:R-:W-:Y:S01]  /*17d0*/  IMAD.WIDE R154, R129.reuse, 0x2, R16 ;  /* 0x00000002819a7825 */ /* 0x040fe200078e0210 */
[----:B------:R-:W3:Y:S03]  /*17e0*/  LDG.E.U16 R135, desc[UR40][R146.64] ;  /* 0x0000002892877981 */ /* 0x000ee6000c1e1500 */
[----:B------:R-:W-:-:S04]  /*17f0*/  IMAD.WIDE R148, R129, 0x2, R22 ;  /* 0x0000000281947825 */ /* 0x000fc800078e0216 */
[C---:B------:R-:W-:Y:S01]  /*1800*/  IMAD.WIDE R150, R129.reuse, 0x2, R20 ;  /* 0x0000000281967825 */ /* 0x040fe200078e0214 */
[----:B------:R0:W5:Y:S03]  /*1810*/  LDG.E.U16 R136, desc[UR40][R148.64] ;  /* 0x0000002894887981 */ /* 0x000166000c1e1500 */
[C---:B------:R-:W-:Y:S01]  /*1820*/  IMAD.WIDE R152, R129.reuse, 0x2, R18 ;  /* 0x0000000281987825 */ /* 0x040fe200078e0212 */
[----:B------:R1:W5:Y:S03]  /*1830*/  LDG.E.U16 R137, desc[UR40][R150.64] ;  /* 0x0000002896897981 */ /* 0x000366000c1e1500 */
[C---:B------:R-:W-:Y:S01]  /*1840*/  IMAD.WIDE R156, R129.reuse, 0x2, R12 ;  /* 0x00000002819c7825 */ /* 0x040fe200078e020c */
[----:B------:R1:W5:Y:S03]  /*1850*/  LDG.E.U16 R138, desc[UR40][R152.64] ;  /* 0x00000028988a7981 */ /* 0x000366000c1e1500 */
[C---:B------:R-:W-:Y:S01]  /*1860*/  IMAD.WIDE R158, R129.reuse, 0x2, R8 ;  /* 0x00000002819e7825 */ /* 0x040fe200078e0208 */
[----:B------:R-:W5:Y:S03]  /*1870*/  LDG.E.U16 R141, desc[UR40][R156.64] ;  /* 0x000000289c8d7981 */ /* 0x000f66000c1e1500 */
[C---:B------:R-:W-:Y:S01]  /*1880*/  IMAD.WIDE R160, R129.reuse, 0x2, R4 ;  /* 0x0000000281a07825 */ /* 0x040fe200078e0204 */
[----:B------:R-:W5:Y:S03]  /*1890*/  LDG.E.U16 R143, desc[UR40][R158.64] ;  /* 0x000000289e8f7981 */ /* 0x000f66000c1e1500 */
[----:B0-----:R-:W-:-:S04]  /*18a0*/  IMAD.WIDE R148, R129, 0x2, R14 ;  /* 0x0000000281947825 */ /* 0x001fc800078e020e */
[----:B-1----:R-:W-:-:S04]  /*18b0*/  IMAD.WIDE R150, R129, 0x2, R10 ;  /* 0x0000000281967825 */ /* 0x002fc800078e020a */
[----:B------:R-:W-:Y:S01]  /*18c0*/  IMAD.WIDE R152, R129, 0x2, R6 ;  /* 0x0000000281987825 */ /* 0x000fe200078e0206 */
[----:B------:R-:W-:-:S03]  /*18d0*/  WARPGROUP.DEPBAR.LE gsb0, 0x0 ;  /* 0x00008000000079c5 */ /* 0x000fc60000010000 */
[----:B------:R-:W-:Y:S01]  /*18e0*/  FMUL R139, R40, UR44 ;  /* 0x0000002c288b7c20 */ /* 0x000fe20008400000 */
[----:B------:R-:W-:Y:S01]  /*18f0*/  FMUL R140, R41, UR44 ;  /* 0x0000002c298c7c20 */ /* 0x000fe20008400000 */
[----:B------:R-:W-:-:S04]  /*1900*/  FMUL R142, R44, UR44 ;  /* 0x0000002c2c8e7c20 */ /* 0x000fc80008400000 */
[----:B------:R-:W-:Y:S01]  /*1910*/  FMNMX R145, R139, R140, !PT ;  /* 0x0000008c8b917209 */ /* 0x000fe20007800000 */
[----:B------:R-:W-:Y:S01]  /*1920*/  FMUL R140, R45, UR44 ;  /* 0x0000002c2d8c7c20 */ /* 0x000fe20008400000 */
[----:B------:R-:W-:Y:S01]  /*1930*/  FMUL R144, R48, UR44 ;  /* 0x0000002c30907c20 */ /* 0x000fe20008400000 */
[----:B------:R0:W5:Y:S01]  /*1940*/  LDG.E.U16 R139, desc[UR40][R154.64] ;  /* 0x000000289a8b7981 */ /* 0x000162000c1e1500 */
[----:B------:R-:W-:-:S03]  /*1950*/  FMNMX R145, R142, R145, !PT ;  /* 0x000000918e917209 */ /* 0x000fc60007800000 */
[----:B------:R-:W5:Y:S01]  /*1960*/  LDG.E.U16 R142, desc[UR40][R150.64] ;  /* 0x00000028968e7981 */ /* 0x000f62000c1e1500 */
[----:B------:R-:W-:-:S03]  /*1970*/  FMNMX R147, R140, R145, !PT ;  /* 0x000000918c937209 */ /* 0x000fc60007800000 */
[----:B------:R-:W5:Y:S01]  /*1980*/  LDG.E.U16 R145, desc[UR40][R160.64] ;  /* 0x00000028a0917981 */ /* 0x000f62000c1e1500 */
[----:B0-----:R-:W-:Y:S01]  /*1990*/  FMNMX R155, R144, R147, !PT ;  /* 0x00000093909b7209 */ /* 0x001fe20007800000 */
[----:B------:R-:W-:Y:S01]  /*19a0*/  FMUL R144, R49, UR44 ;  /* 0x0000002c31907c20 */ /* 0x000fe20008400000 */
[----:B------:R-:W-:Y:S01]  /*19b0*/  IMAD.WIDE R146, R129, 0x2, R2 ;  /* 0x0000000281927825 */ /* 0x000fe200078e0202 */
[----:B------:R0:W5:Y:S03]  /*19c0*/  LDG.E.U16 R140, desc[UR40][R148.64] ;  /* 0x00000028948c7981 */ /* 0x000166000c1e1500 */
[----:B------:R-:W-:Y:S02]  /*19d0*/  FMNMX R157, R144, R155, !PT ;  /* 0x0000009b909d7209 */ /* 0x000fe40007800000 */
[----:B------:R-:W5:Y:S04]  /*19e0*/  LDG.E.U16 R144, desc[UR40][R152.64] ;  /* 0x0000002898907981 */ /* 0x000f68000c1e1500 */
[----:B------:R1:W5:Y:S01]  /*19f0*/  LDG.E.U16 R146, desc[UR40][R146.64] ;  /* 0x0000002892927981 */ /* 0x000362000c1e1500 */
[----:B------:R-:W-:Y:S01]  /*1a00*/  FMUL R154, R52, UR44 ;  /* 0x0000002c349a7c20 */ /* 0x000fe20008400000 */
[----:B------:R-:W-:Y:S01]  /*1a10*/  FMUL R155, R53, UR44 ;  /* 0x0000002c359b7c20 */ /* 0x000fe20008400000 */
[----:B0-----:R-:W-:Y:S01]  /*1a20*/  FMUL R148, R24, UR44 ;  /* 0x0000002c18947c20 */ /* 0x001fe20008400000 */
[----:B------:R-:W-:Y:S01]  /*1a30*/  FMUL R149, R25, UR44 ;  /* 0x0000002c19957c20 */ /* 0x000fe20008400000 */
[----:B------:R-:W-:Y:S01]  /*1a40*/  BAR.SYNC.DEFER_BLOCKING 0x0 ;  /* 0x0000000000007b1d */ /* 0x000fe20000010000 */
[----:B------:R-:W-:-:S04]  /*1a50*/  FMNMX R154, R154, R157, !PT ;  /* 0x0000009d9a9a7209 */ /* 0x000fc80007800000 */
[----:B------:R-:W-:-:S04]  /*1a60*/  FMNMX R155, R155, R154, !PT ;  /* 0x0000009a9b9b7209 */ /* 0x000fc80007800000 */
[----:B------:R-:W-:Y:S01]  /*1a70*/  FMNMX R150, R148, R155, !PT ;  /* 0x0000009b94967209 */ /* 0x000fe20007800000 */
[----:B------:R-:W-:-:S03]  /*1a80*/  FMUL R148, R28, UR44 ;  /* 0x0000002c1c947c20 */ /* 0x000fc60008400000 */
[----:B------:R-:W-:Y:S01]  /*1a90*/  FMNMX R151, R149, R150, !PT ;  /* 0x0000009695977209 */ /* 0x000fe20007800000 */
[----:B------:R-:W-:-:S03]  /*1aa0*/  FMUL R149, R29, UR44 ;  /* 0x0000002c1d957c20 */ /* 0x000fc60008400000 */
[----:B------:R-:W-:Y:S01]  /*1ab0*/  FMNMX R148, R148, R151, !PT ;  /* 0x0000009794947209 */ /* 0x000fe20007800000 */
[----:B-1----:R-:W-:-:S03]  /*1ac0*/  FMUL R147, R32, UR44 ;  /* 0x0000002c20937c20 */ /* 0x002fc60008400000 */
[----:B------:R-:W-:Y:S01]  /*1ad0*/  FMNMX R150, R149, R148, !PT ;  /* 0x0000009495967209 */ /* 0x000fe20007800000 */
[----:B------:R-:W-:-:S03]  /*1ae0*/  FMUL R148, R33, UR44 ;  /* 0x0000002c21947c20 */ /* 0x000fc60008400000 */
[----:B------:R-:W-:Y:S01]  /*1af0*/  FMNMX R149, R147, R150, !PT ;  /* 0x0000009693957209 */ /* 0x000fe20007800000 */
[----:B------:R-:W-:-:S03]  /*1b00*/  FMUL R147, R36, UR44 ;  /* 0x0000002c24937c20 */ /* 0x000fc60008400000 */
[----:B------:R-:W-:Y:S01]  /*1b10*/  FMNMX R150, R148, R149, !PT ;  /* 0x0000009594967209 */ /* 0x000fe20007800000 */
[----:B------:R-:W-:-:S03]  /*1b20*/  FMUL R148, R37, UR44 ;  /* 0x0000002c25947c20 */ /* 0x000fc60008400000 */
[----:B------:R-:W-:-:S04]  /*1b30*/  FMNMX R147, R147, R150, !PT ;  /* 0x0000009693937209 */ /* 0x000fc80007800000 */
[----:B------:R-:W-:-:S05]  /*1b40*/  FMNMX R149, R148, R147, !PT ;  /* 0x0000009394957209 */ /* 0x000fca0007800000 */
[----:B------:R-:W0:Y:S01]  /*1b50*/  SHFL.BFLY PT, R152, R149, 0x2, 0x1f ;  /* 0x0c401f0095987f89 */ /* 0x000e2200000e0000 */
[----:B------:R-:W-:Y:S01]  /*1b60*/  FMUL R147, R42, UR44 ;  /* 0x0000002c2a937c20 */ /* 0x000fe20008400000 */
[----:B------:R-:W-:-:S05]  /*1b70*/  FMUL R148, R43, UR44 ;  /* 0x0000002c2b947c20 */ /* 0x000fca0008400000 */
[----:B------:R-:W-:Y:S01]  /*1b80*/  FMNMX R150, R147, R148, !PT ;  /* 0x0000009493967209 */ /* 0x000fe20007800000 */
[----:B------:R-:W-:Y:S01]  /*1b90*/  FMUL R147, R46, UR44 ;  /* 0x0000002c2e937c20 */ /* 0x000fe20008400000 */
[----:B------:R-:W-:-:S04]  /*1ba0*/  FMUL R148, R47, UR44 ;  /* 0x0000002c2f947c20 */ /* 0x000fc80008400000 */
[----:B------:R-:W-:Y:S02]  /*1bb0*/  FMNMX R147, R147, R150, !PT ;  /* 0x0000009693937209 */ /* 0x000fe40007800000 */
[----:B0-----:R-:W-:Y:S02]  /*1bc0*/  FMNMX R152, R149, R152, !PT ;  /* 0x0000009895987209 */ /* 0x001fe40007800000 */
[----:B------:R-:W-:-:S03]  /*1bd0*/  FMNMX R148, R148, R147, !PT ;  /* 0x0000009394947209 */ /* 0x000fc60007800000 */
[----:B------:R-:W0:Y:S01]  /*1be0*/  SHFL.BFLY PT, R151, R152, 0x1, 0x1f ;  /* 0x0c201f0098977f89 */ /* 0x000e2200000e0000 */
[----:B------:R-:W-:-:S05]  /*1bf0*/  FMUL R147, R50, UR44 ;  /* 0x0000002c32937c20 */ /* 0x000fca0008400000 */
[----:B------:R-:W-:Y:S01]  /*1c00*/  FMNMX R148, R147, R148, !PT ;  /* 0x0000009493947209 */ /* 0x000fe20007800000 */
[----:B------:R-:W-:-:S05]  /*1c10*/  FMUL R147, R51, UR44 ;  /* 0x0000002c33937c20 */ /* 0x000fca0008400000 */
[----:B------:R-:W-:Y:S01]  /*1c20*/  FMNMX R148, R147, R148, !PT ;  /* 0x0000009493947209 */ /* 0x000fe20007800000 */
[----:B------:R-:W-:-:S05]  /*1c30*/  FMUL R147, R54, UR44 ;  /* 0x0000002c36937c20 */ /* 0x000fca0008400000 */
[----:B------:R-:W-:Y:S01]  /*1c40*/  FMNMX R150, R147, R148, !PT ;  /* 0x0000009493967209 */ /* 0x000fe20007800000 */
[----:B------:R-:W-:Y:S01]  /*1c50*/  FMUL R147, R55, UR44 ;  /* 0x0000002c37937c20 */ /* 0x000fe20008400000 */
[----:B------:R-:W-:Y:S01]  /*1c60*/  FMUL R148, R26, UR44 ;  /* 0x0000002c1a947c20 */ /* 0x000fe20008400000 */
[----:B0-----:R-:W-:-:S03]  /*1c70*/  FMNMX R149, R152, R151, !PT ;  /* 0x0000009798957209 */ /* 0x001fc60007800000 */
[----:B------:R-:W-:Y:S02]  /*1c80*/  FMNMX R151, R147, R150, !PT ;  /* 0x0000009693977209 */ /* 0x000fe40007800000 */
[----:B------:R-:W-:Y:S01]  /*1c90*/  FMNMX R147, R149, R130, !PT ;  /* 0x0000008295937209 */ /* 0x000fe20007800000 */
[----:B------:R-:W-:Y:S01]  /*1ca0*/  FMUL R149, R27, UR44 ;  /* 0x0000002c1b957c20 */ /* 0x000fe20008400000 */
[----:B------:R-:W-:-:S03]  /*1cb0*/  FMNMX R148, R148, R151, !PT ;  /* 0x0000009794947209 */ /* 0x000fc60007800000 */
[--C-:B------:R-:W-:Y:S01]  /*1cc0*/  FFMA R150, R40, UR44, -R147.reuse ;  /* 0x0000002c28967c23 */ /* 0x100fe20008000893 */
[----:B------:R-:W-:Y:S01]  /*1cd0*/  FMUL R40, R30, UR44 ;  /* 0x0000002c1e287c20 */ /* 0x000fe20008400000 */
[----:B------:R-:W-:Y:S01]  /*1ce0*/  FMNMX R149, R149, R148, !PT ;  /* 0x0000009495957209 */ /* 0x000fe20007800000 */
[----:B------:R-:W-:Y:S01]  /*1cf0*/  FMUL R148, R31, UR44 ;  /* 0x0000002c1f947c20 */ /* 0x000fe20008400000 */
[----:B------:R-:W-:Y:S02]  /*1d00*/  FFMA R151, R41, UR44, -R147 ;  /* 0x0000002c29977c23 */ /* 0x000fe40008000893 */
[----:B------:R-:W-:Y:S01]  /*1d10*/  FMNMX R149, R40, R149, !PT ;  /* 0x0000009528957209 */ /* 0x000fe20007800000 */
[----:B------:R-:W-:Y:S01]  /*1d20*/  FMUL R152, R150, 1.4426950216293334961 ;  /* 0x3fb8aa3b96987820 */ /* 0x000fe20000400000 */
[----:B------:R-:W-:Y:S02]  /*1d30*/  FMUL R41, R34, UR44 ;  /* 0x0000002c22297c20 */ /* 0x000fe40008400000 */
[----:B------:R-:W-:Y:S01]  /*1d40*/  FMNMX R150, R148, R149, !PT ;  /* 0x0000009594967209 */ /* 0x000fe20007800000 */
[----:B------:R-:W-:-:S03]  /*1d50*/  FMUL R148, R35, UR44 ;  /* 0x0000002c23947c20 */ /* 0x000fc60008400000 */
[----:B------:R-:W-:Y:S01]  /*1d60*/  FMNMX R149, R41, R150, !PT ;  /* 0x0000009629957209 */ /* 0x000fe20007800000 */
[----:B------:R-:W-:Y:S01]  /*1d70*/  FFMA R150, R44, UR44, -R147 ;  /* 0x0000002c2c967c23 */ /* 0x000fe20008000893 */
[----:B------:R-:W-:Y:S02]  /*1d80*/  FMUL R44, R38, UR44 ;  /* 0x0000002c262c7c20 */ /* 0x000fe40008400000 */
[----:B------:R-:W-:Y:S01]  /*1d90*/  FMNMX R149, R148, R149, !PT ;  /* 0x0000009594957209 */ /* 0x000fe20007800000 */
[----:B------:R-:W-:-:S03]  /*1da0*/  FMUL R148, R39, UR44 ;  /* 0x0000002c27947c20 */ /* 0x000fc60008400000 */
[----:B------:R-:W-:-:S04]  /*1db0*/  FMNMX R149, R44, R149, !PT ;  /* 0x000000952c957209 */ /* 0x000fc80007800000 */
[----:B------:R-:W-:Y:S01]  /*1dc0*/  FMNMX R149, R148, R149, !PT ;  /* 0x0000009594957209 */ /* 0x000fe20007800000 */
[----:B------:R-:W-:-:S04]  /*1dd0*/  FMUL R153, R150, 1.4426950216293334961 ;  /* 0x3fb8aa3b96997820 */ /* 0x000fc80000400000 */
[----:B------:R-:W0:Y:S01]  /*1de0*/  SHFL.BFLY PT, R150, R149, 0x2, 0x1f ;  /* 0x0c401f0095967f89 */ /* 0x000e2200000e0000 */
[--C-:B------:R-:W-:Y:S01]  /*1df0*/  FFMA R24, R24, UR44, -R147.reuse ;  /* 0x0000002c18187c23 */ /* 0x100fe20008000893 */
[----:B------:R-:W-:-:S03]  /*1e00*/  FFMA R25, R25, UR44, -R147 ;  /* 0x0000002c19197c23 */ /* 0x000fc60008000893 */
[----:B------:R-:W-:Y:S01]  /*1e10*/  FMUL R148, R24, 1.4426950216293334961 ;  /* 0x3fb8aa3b18947820 */ /* 0x000fe20000400000 */
[----:B0-----:R-:W-:Y:S01]  /*1e20*/  FMNMX R24, R149, R150, !PT ;  /* 0x0000009695187209 */ /* 0x001fe20007800000 */
[----:B------:R-:W-:-:S04]  /*1e30*/  FMUL R149, R25, 1.4426950216293334961 ;  /* 0x3fb8aa3b19957820 */ /* 0x000fc80000400000 */
[----:B------:R-:W0:Y:S04]  /*1e40*/  SHFL.BFLY PT, R25, R24, 0x1, 0x1f ;  /* 0x0c201f0018197f89 */ /* 0x000e2800000e0000 */
[----:B--2---:R1:W-:Y:S04]  /*1e50*/  STS.U16 [R122+UR7+0x2000], R131 ;  /* 0x002000837a007988 */ /* 0x0043e80008000407 */
[----:B----4-:R-:W-:Y:S01]  /*1e60*/  STS.U16 [R122+UR7+0x2400], R133 ;  /* 0x002400857a007988 */ /* 0x010fe20008000407 */
[----:B------:R-:W-:-:S04]  /*1e70*/  FMUL R151, R151, 1.4426950216293334961 ;  /* 0x3fb8aa3b97977820 */ /* 0x000fc80000400000 */
[----:B------:R2:W-:Y:S01]  /*1e80*/  MUFU.EX2 R41, R151 ;  /* 0x0000009700297308 */ /* 0x0005e20000000800 */
[----:B------:R-:W-:Y:S01]  /*1e90*/  FFMA R45, R45, UR44, -R147 ;  /* 0x0000002c2d2d7c23 */ /* 0x000fe20008000893 */
[----:B0-----:R-:W-:Y:S01]  /*1ea0*/  FMNMX R25, R24, R25, !PT ;  /* 0x0000001918197209 */ /* 0x001fe20007800000 */
[----:B------:R-:W-:-:S03]  /*1eb0*/  FADD R24, -R147, R130 ;  /* 0x0000008293187221 */ /* 0x000fc60000000100 */
[----:B--2---:R-:W-:Y:S01]  /*1ec0*/  FMNMX R151, R25, R128, !PT ;  /* 0x0000008019977209 */ /* 0x004fe20007800000 */
[----:B------:R-:W-:Y:S01]  /*1ed0*/  FMUL R24, R24, 1.4426950216293334961 ;  /* 0x3fb8aa3b18187820 */ /* 0x000fe20000400000 */
[----:B---3--:R-:W-:Y:S04]  /*1ee0*/  STS.U16 [R122+UR7+0x2800], R135 ;  /* 0x002800877a007988 */ /* 0x008fe80008000407 */
[----:B-----5:R-:W-:Y:S04]  /*1ef0*/  STS.U16 [R122+UR7+0x2c00], R137 ;  /* 0x002c00897a007988 */ /* 0x020fe80008000407 */
[----:B------:R-:W-:Y:S04]  /*1f00*/  STS.U16 [R122+UR7+0x3400], R141 ;  /* 0x0034008d7a007988 */ /* 0x000fe80008000407 */
[----:B------:R-:W-:Y:S01]  /*1f10*/  STS.U16 [R122+UR7+0x3800], R143 ;  /* 0x0038008f7a007988 */ /* 0x000fe20008000407 */
[----:B------:R0:W2:Y:S01]  /*1f20*/  MUFU.EX2 R165, R24 ;  /* 0x0000001800a57308 */ /* 0x0000a20000000800 */
[--C-:B------:R-:W-:Y:S01]  /*1f30*/  FFMA R48, R48, UR44, -R147.reuse ;  /* 0x0000002c30307c23 */ /* 0x100fe20008000893 */
[--C-:B------:R-:W-:Y:S01]  /*1f40*/  FFMA R49, R49, UR44, -R147.reuse ;  /* 0x0000002c31317c23 */ /* 0x100fe20008000893 */
[--C-:B------:R-:W-:Y:S01]  /*1f50*/  FFMA R52, R52, UR44, -R147.reuse ;  /* 0x0000002c34347c23 */ /* 0x100fe20008000893 */
[----:B------:R-:W-:Y:S01]  /*1f60*/  FFMA R53, R53, UR44, -R147 ;  /* 0x0000002c35357c23 */ /* 0x000fe20008000893 */
[--C-:B------:R-:W-:Y:S01]  /*1f70*/  FFMA R42, R42, UR44, -R151.reuse ;  /* 0x0000002c2a2a7c23 */ /* 0x100fe20008000897 */
[--C-:B------:R-:W-:Y:S01]  /*1f80*/  FFMA R43, R43, UR44, -R151.reuse ;  /* 0x0000002c2b2b7c23 */ /* 0x100fe20008000897 */
[--C-:B------:R-:W-:Y:S01]  /*1f90*/  FFMA R46, R46, UR44, -R151.reuse ;  /* 0x0000002c2e2e7c23 */ /* 0x100fe20008000897 */
[--C-:B------:R-:W-:Y:S01]  /*1fa0*/  FFMA R47, R47, UR44, -R151.reuse ;  /* 0x0000002c2f2f7c23 */ /* 0x100fe20008000897 */
[--C-:B------:R-:W-:Y:S01]  /*1fb0*/  FFMA R50, R50, UR44, -R151.reuse ;  /* 0x0000002c32327c23 */ /* 0x100fe20008000897 */
[--C-:B------:R-:W-:Y:S01]  /*1fc0*/  FFMA R51, R51, UR44, -R151.reuse ;  /* 0x0000002c33337c23 */ /* 0x100fe20008000897 */
[--C-:B------:R-:W-:Y:S01]  /*1fd0*/  FFMA R54, R54, UR44, -R151.reuse ;  /* 0x0000002c36367c23 */ /* 0x100fe20008000897 */
[----:B------:R-:W-:Y:S01]  /*1fe0*/  FFMA R55, R55, UR44, -R151 ;  /* 0x0000002c37377c23 */ /* 0x000fe20008000897 */
[----:B0-----:R-:W-:Y:S01]  /*1ff0*/  FADD R24, -R151, R128 ;  /* 0x0000008097187221 */ /* 0x001fe20000000100 */
[--C-:B------:R-:W-:Y:S01]  /*2000*/  FFMA R28, R28, UR44, -R147.reuse ;  /* 0x0000002c1c1c7c23 */ /* 0x100fe20008000893 */
[--C-:B------:R-:W-:Y:S01]  /*2010*/  FFMA R29, R29, UR44, -R147.reuse ;  /* 0x0000002c1d1d7c23 */ /* 0x100fe20008000893 */
[--C-:B------:R-:W-:Y:S01]  /*2020*/  FFMA R32, R32, UR44, -R147.reuse ;  /* 0x0000002c20207c23 */ /* 0x100fe20008000893 */
[--C-:B------:R-:W-:Y:S01]  /*2030*/  FFMA R33, R33, UR44, -R147.reuse ;  /* 0x0000002c21217c23 */ /* 0x100fe20008000893 */
[--C-:B------:R-:W-:Y:S01]  /*2040*/  FFMA R36, R36, UR44, -R147.reuse ;  /* 0x0000002c24247c23 */ /* 0x100fe20008000893 */
[----:B------:R-:W-:Y:S01]  /*2050*/  FFMA R37, R37, UR44, -R147 ;  /* 0x0000002c25257c23 */ /* 0x000fe20008000893 */
[----:B------:R-:W-:Y:S04]  /*2060*/  STS.U16 [R122+UR7+0x3000], R139 ;  /* 0x0030008b7a007988 */ /* 0x000fe80008000407 */
        /* <DEDUP_REMOVED lines=8> */
[----:B------:R-:W-:Y:S01]  /*20f0*/  STS.U16 [R123+UR7+0x3e00], R146 ;  /* 0x003e00927b007988 */ /* 0x000fe20008000407 */
[----:B------:R0:W-:Y:S06]  /*2100*/  MEMBAR.ALL.CTA ;  /* 0x0000000000007992 */ /* 0x0001ec0000008000 */
[----:B0-----:R-:W0:Y:S01]  /*2110*/  FENCE.VIEW.ASYNC.S ;  /* 0x00000000000073c6 */ /* 0x001e220000000000 */
        /* <DEDUP_REMOVED lines=8> */
[----:B------:R-:W-:Y:S01]  /*21a0*/  FMUL R45, R45, 1.4426950216293334961 ;  /* 0x3fb8aa3b2d2d7820 */ /* 0x000fe20000400000 */
        /* <DEDUP_REMOVED lines=27> */
[----:B------:R-:W3:Y:S01]  /*2360*/  MUFU.EX2 R167, R24 ;  /* 0x0000001800a77308 */ /* 0x000ee20000000800 */
[----:B------:R-:W-:-:S07]  /*2370*/  USHF.L.U32 UR5, UR45, 0x6, URZ ;  /* 0x000000062d057899 */ /* 0x000fce000800063f */
[----:B------:R-:W4:Y:S08]  /*2380*/  MUFU.EX2 R40, R152 ;  /* 0x0000009800287308 */ /* 0x000f300000000800 */
[----:B------:R-:W-:Y:S08]  /*2390*/  MUFU.EX2 R44, R153 ;  /* 0x00000099002c7308 */ /* 0x000ff00000000800 */
[----:B------:R-:W5:Y:S08]  /*23a0*/  MUFU.EX2 R45, R45 ;  /* 0x0000002d002d7308 */ /* 0x000f700000000800 */
[----:B------:R-:W-:Y:S08]  /*23b0*/  MUFU.EX2 R48, R48 ;  /* 0x0000003000307308 */ /* 0x000ff00000000800 */
[----:B------:R-:W0:Y:S08]  /*23c0*/  MUFU.EX2 R49, R49 ;  /* 0x0000003100317308 */ /* 0x000e300000000800 */
        /* <DEDUP_REMOVED lines=18> */
[----:B------:R5:W-:Y:S08]  /*24f0*/  MUFU.EX2 R130, R26 ;  /* 0x0000001a00827308 */ /* 0x000bf00000000800 */
[----:B------:R-:W0:Y:S08]  /*2500*/  MUFU.EX2 R153, R27 ;  /* 0x0000001b00997308 */ /* 0x000e300000000800 */
[----:B------:R0:W-:Y:S08]  /*2510*/  MUFU.EX2 R152, R30 ;  /* 0x0000001e00987308 */ /* 0x0001f00000000800 */
[----:B------:R-:W0:Y:S08]  /*2520*/  MUFU.EX2 R157, R31 ;  /* 0x0000001f009d7308 */ /* 0x000e300000000800 */
[----:B------:R0:W-:Y:S08]  /*2530*/  MUFU.EX2 R156, R34 ;  /* 0x00000022009c7308 */ /* 0x0001f00000000800 */
[----:B------:R-:W0:Y:S08]  /*2540*/  MUFU.EX2 R161, R35 ;  /* 0x0000002300a17308 */ /* 0x000e300000000800 */
[----:B------:R0:W-:Y:S08]  /*2550*/  MUFU.EX2 R128, R38 ;  /* 0x0000002600807308 */ /* 0x0001f00000000800 */
[----:B-1----:R-:W1:Y:S01]  /*2560*/  MUFU.EX2 R131, R39 ;  /* 0x0000002700837308 */ /* 0x002e620000000800 */
[----:B------:R-:W-:Y:S01]  /*2570*/  ULOP3.LUT UR5, UR5, 0x100, URZ, 0xc0, !UPT ;  /* 0x0000010005057892 */ /* 0x000fe2000f8ec03f */
[-C--:B--2---:R-:W-:Y:S01]  /*2580*/  FMUL R56, R56, R165.reuse ;  /* 0x000000a538387220 */ /* 0x084fe20000400000 */
[-C--:B------:R-:W-:Y:S01]  /*2590*/  FMUL R57, R57, R165.reuse ;  /* 0x000000a539397220 */ /* 0x080fe20000400000 */
[-C--:B------:R-:W-:Y:S01]  /*25a0*/  FMUL R60, R60, R165.reuse ;  /* 0x000000a53c3c7220 */ /* 0x080fe20000400000 */
[----:B------:R-:W-:Y:S01]  /*25b0*/  ULEA.HI UR5, UR48, UR5, URZ, 0x1c ;  /* 0x0000000530057291 */ /* 0x000fe2000f8fe03f */
[-C--:B------:R-:W-:Y:S01]  /*25c0*/  FMUL R61, R61, R165.reuse ;  /* 0x000000a53d3d7220 */ /* 0x080fe20000400000 */
[-C--:B------:R-:W-:Y:S01]  /*25d0*/  FMUL R64, R64, R165.reuse ;  /* 0x000000a540407220 */ /* 0x080fe20000400000 */
[-C--:B------:R-:W-:Y:S01]  /*25e0*/  FMUL R65, R65, R165.reuse ;  /* 0x000000a541417220 */ /* 0x080fe20000400000 */
[----:B------:R-:W-:Y:S01]  /*25f0*/  FMUL R68, R68, R165 ;  /* 0x000000a544447220 */ /* 0x000fe20000400000 */
[-C--:B---3--:R-:W-:Y:S01]  /*2600*/  FMUL R58, R58, R167.reuse ;  /* 0x000000a73a3a7220 */ /* 0x088fe20000400000 */
[-C--:B------:R-:W-:Y:S01]  /*2610*/  FMUL R59, R59, R167.reuse ;  /* 0x000000a73b3b7220 */ /* 0x080fe20000400000 */
[-C--:B------:R-:W-:Y:S01]  /*2620*/  FMUL R62, R62, R167.reuse ;  /* 0x000000a73e3e7220 */ /* 0x080fe20000400000 */
[-C--:B------:R-:W-:Y:S01]  /*2630*/  FMUL R63, R63, R167.reuse ;  /* 0x000000a73f3f7220 */ /* 0x080fe20000400000 */
[-C--:B------:R-:W-:Y:S01]  /*2640*/  FMUL R66, R66, R167.reuse ;  /* 0x000000a742427220 */ /* 0x080fe20000400000 */
[-C--:B------:R-:W-:Y:S01]  /*2650*/  FMUL R67, R67, R167.reuse ;  /* 0x000000a743437220 */ /* 0x080fe20000400000 */
[----:B------:R-:W-:Y:S01]  /*2660*/  FMUL R70, R70, R167 ;  /* 0x000000a746467220 */ /* 0x000fe20000400000 */
[----:B------:R-:W-:Y:S01]  /*2670*/  FMUL R69, R69, R165 ;  /* 0x000000a545457220 */ /* 0x000fe20000400000 */
[----:B------:R-:W-:Y:S01]  /*2680*/  FMUL R71, R71, R167 ;  /* 0x000000a747477220 */ /* 0x000fe20000400000 */
[----:B----4-:R-:W-:Y:S01]  /*2690*/  F2FP.BF16.F32.PACK_AB R24, R41, R40 ;  /* 0x000000282918723e */ /* 0x010fe200000010ff */
[----:B------:R-:W-:Y:S01]  /*26a0*/  ULOP3.LUT UR20, UR5, 0x3fff, URZ, 0xc0, !UPT ;  /* 0x00003fff05147892 */ /* 0x000fe2000f8ec03f */
[----:B-----5:R-:W-:-:S02]  /*26b0*/  F2FP.BF16.F32.PACK_AB R26, R45, R44 ;  /* 0x0000002c2d1a723e */ /* 0x020fc400000010ff */
[----:B0-----:R-:W-:Y:S02]  /*26c0*/  F2FP.BF16.F32.PACK_AB R28, R49, R48 ;  /* 0x00000030311c723e */ /* 0x001fe400000010ff */
[----:B------:R-:W-:Y:S02]  /*26d0*/  F2FP.BF16.F32.PACK_AB R30, R53, R52 ;  /* 0x00000034351e723e */ /* 0x000fe400000010ff */
[----:B------:R-:W-:Y:S02]  /*26e0*/  F2FP.BF16.F32.PACK_AB R32, R149, R148 ;  /* 0x000000949520723e */ /* 0x000fe400000010ff */
[----:B------:R-:W-:Y:S02]  /*26f0*/  F2FP.BF16.F32.PACK_AB R34, R155, R150 ;  /* 0x000000969b22723e */ /* 0x000fe400000010ff */
[----:B------:R-:W-:Y:S02]  /*2700*/  F2FP.BF16.F32.PACK_AB R36, R159, R154 ;  /* 0x0000009a9f24723e */ /* 0x000fe400000010ff */
[----:B------:R-:W-:-:S02]  /*2710*/  F2FP.BF16.F32.PACK_AB R38, R163, R158 ;  /* 0x0000009ea326723e */ /* 0x000fc400000010ff */
[----:B------:R-:W-:Y:S02]  /*2720*/  F2FP.BF16.F32.PACK_AB R25, R43, R42 ;  /* 0x0000002a2b19723e */ /* 0x000fe400000010ff */
[----:B------:R-:W-:Y:S02]  /*2730*/  F2FP.BF16.F32.PACK_AB R27, R47, R46 ;  /* 0x0000002e2f1b723e */ /* 0x000fe400000010ff */
[----:B------:R-:W-:Y:S02]  /*2740*/  F2FP.BF16.F32.PACK_AB R29, R51, R50 ;  /* 0x00000032331d723e */ /* 0x000fe400000010ff */
[----:B------:R-:W-:Y:S02]  /*2750*/  F2FP.BF16.F32.PACK_AB R31, R55, R54 ;  /* 0x00000036371f723e */ /* 0x000fe400000010ff */
[----:B------:R-:W-:Y:S02]  /*2760*/  F2FP.BF16.F32.PACK_AB R33, R153, R130 ;  /* 0x000000829921723e */ /* 0x000fe400000010ff */
[----:B------:R-:W-:-:S02]  /*2770*/  F2FP.BF16.F32.PACK_AB R35, R157, R152 ;  /* 0x000000989d23723e */ /* 0x000fc400000010ff */
[----:B------:R-:W-:Y:S02]  /*2780*/  F2FP.BF16.F32.PACK_AB R37, R161, R156 ;  /* 0x0000009ca125723e */ /* 0x000fe400000010ff */
[----:B-1----:R-:W-:Y:S01]  /*2790*/  F2FP.BF16.F32.PACK_AB R39, R131, R128 ;  /* 0x000000808327723e */ /* 0x002fe200000010ff */
[----:B------:R-:W-:Y:S06]  /*27a0*/  BAR.SYNC.DEFER_BLOCKING 0x0 ;  /* 0x0000000000007b1d */ /* 0x000fec0000010000 */
[----:B------:R-:W-:Y:S01]  /*27b0*/  UMOV UR42, UR20 ;  /* 0x00000014002a7c82 */ /* 0x000fe20008000000 */
[----:B------:R-:W-:Y:S01]  /*27c0*/  UMOV UR43, 0x40000040 ;  /* 0x40000040002b7882 */ /* 0x000fe20000000000 */
[----:B------:R-:W-:-:S06]  /*27d0*/  WARPGROUP.ARRIVE ;  /* 0x00000000000079c5 */ /* 0x000fcc0000000000 */
[----:B------:R-:W-:Y:S01]  /*27e0*/  HGMMA.64x32x16.F32.BF16 R56, R24, gdesc[UR40], R56 ;  /* 0x0060002818387df0 */ /* 0x000fe20008701838 */
[----:B------:R-:W-:Y:S01]  /*27f0*/  UIADD3 UR42, UP0, UR20, 0x2, URZ ;  /* 0x00000002142a7890 */ /* 0x000fe2000ff1e03f */
[----:B------:R-:W-:-:S03]  /*2800*/  UMOV UR5, URZ ;  /* 0x0000003f00057c82 */ /* 0x000fc60008000000 */
[----:B------:R-:W-:Y:S01]  /*2810*/  UIADD3.X UR43, UR5, 0x40000040, URZ, UP0, !UPT ;  /* 0x40000040052b7890 */ /* 0x000fe200087fe43f */
[----:B------:R-:W-:Y:S01]  /*2820*/  FADD R41, R40, R41 ;  /* 0x0000002928297221 */ /* 0x000fe20000000000 */
[----:B------:R-:W-:-:S03]  /*2830*/  FADD R43, R42, R43 ;  /* 0x0000002b2a2b7221 */ /* 0x000fc60000000000 */
[----:B------:R-:W-:Y:S01]  /*2840*/  FADD R44, R44, R41 ;  /* 0x000000292c2c7221 */ /* 0x000fe20000000000 */
[----:B------:R-:W-:-:S03]  /*2850*/  FADD R46, R46, R43 ;  /* 0x0000002b2e2e7221 */ /* 0x000fc60000000000 */
[----:B------:R-:W-:Y:S01]  /*2860*/  HGMMA.64x32x16.F32.BF16 R56, R28, gdesc[UR40], R56 ;  /* 0x006000281c387df0 */ /* 0x000fe20008701838 */
[----:B------:R-:W-:Y:S01]  /*2870*/  UIADD3.64 UR46, UR42, 0x2, URZ ;  /* 0x000000022a2e7897 */ /* 0x000fe2000fffe03f */
[----:B------:R-:W-:Y:S01]  /*2880*/  FADD R45, R45, R44 ;  /* 0x0000002c2d2d7221 */ /* 0x000fe20000000000 */
[----:B------:R-:W-:-:S03]  /*2890*/  FADD R47, R47, R46 ;  /* 0x0000002e2f2f7221 */ /* 0x000fc60000000000 */
        /* <DEDUP_REMOVED lines=11> */
[----:B------:R-:W-:Y:S01]  /*2950*/  FADD R153, R153, R130 ;  /* 0x0000008299997221 */ /* 0x000fe20000000000 */
[----:B------:R-:W-:Y:S02]  /*2960*/  HGMMA.64x32x16.F32.BF16 R56, R32, gdesc[UR44], R56 ;  /* 0x0060002c20387df0 */ /* 0x000fe40008701838 */
        /* <DEDUP_REMOVED lines=10> */
[----:B------:R-:W-:Y:S02]  /*2a10*/  UIADD3.64 UR42, UR42, 0x4, URZ ;  /* 0x000000042a2a7897 */ /* 0x000fe4000fffe03f */
[----:B------:R-:W-:Y:S01]  /*2a20*/  FADD R158, R163, R158 ;  /* 0x0000009ea39e7221 */ /* 0x000fe20000000000 */
[----:B------:R-:W-:-:S04]  /*2a30*/  FADD R128, R131, R128 ;  /* 0x0000008083807221 */ /* 0x000fc80000000000 */
[----:B------:R-:W0:Y:S04]  /*2a40*/  SHFL.BFLY PT, R41, R158, 0x2, 0x1f ;  /* 0x0c401f009e297f89 */ /* 0x000e2800000e0000 */
[----:B------:R-:W1:Y:S01]  /*2a50*/  SHFL.BFLY PT, R43, R128, 0x2, 0x1f ;  /* 0x0c401f00802b7f89 */ /* 0x000e6200000e0000 */
[----:B------:R-:W-:Y:S01]  /*2a60*/  HGMMA.64x32x16.F32.BF16 R56, R36, gdesc[UR40], R56, gsb0 ;  /* 0x0060002824387df0 */ /* 0x000fe20008001838 */
[----:B0-----:R-:W-:Y:S01]  /*2a70*/  FADD R41, R158, R41 ;  /* 0x000000299e297221 */ /* 0x001fe20000000000 */
[----:B-1----:R-:W-:-:S04]  /*2a80*/  FADD R43, R128, R43 ;  /* 0x0000002b802b7221 */ /* 0x002fc80000000000 */
[----:B------:R-:W0:Y:S04]  /*2a90*/  SHFL.BFLY PT, R40, R41, 0x1, 0x1f ;  /* 0x0c201f0029287f89 */ /* 0x000e2800000e0000 */
[----:B------:R-:W1:Y:S01]  /*2aa0*/  SHFL.BFLY PT, R42, R43, 0x1, 0x1f ;  /* 0x0c201f002b2a7f89 */ /* 0x000e6200000e0000 */
[----:B------:R-:W-:-:S06]  /*2ab0*/  UIADD3 UR4, UR4, 0x40, URZ ;  /* 0x0000004004047890 */ /* 0x000fcc000fffe03f */
[----:B------:R-:W-:Y:S01]  /*2ac0*/  ISETP.LE.AND P1, PT, R124, UR4, PT ;  /* 0x000000047c007c0c */ /* 0x000fe2000bf23270 */
[----:B------:R-:W-:Y:S01]  /*2ad0*/  IMAD R129, R77, 0x40, R129 ;  /* 0x000000404d817824 */ /* 0x000fe200078e0281 */
[----:B------:R-:W-:Y:S01]  /*2ae0*/  LEA R127, R75, R127, 0x6 ;  /* 0x0000007f4b7f7211 */ /* 0x000fe200078e30ff */
[----:B------:R-:W-:Y:S01]  /*2af0*/  IMAD.MOV.U32 R128, RZ, RZ, R151 ;  /* 0x000000ffff807224 */ /* 0x000fe200078e0097 */
[----:B------:R-:W-:Y:S01]  /*2b00*/  MOV R130, R147 ;  /* 0x0000009300827202 */ /* 0x000fe20000000f00 */
[----:B0-----:R-:W-:Y:S01]  /*2b10*/  FADD R40, R41, R40 ;  /* 0x0000002829287221 */ /* 0x001fe20000000000 */
[----:B-1----:R-:W-:-:S03]  /*2b20*/  FADD R42, R43, R42 ;  /* 0x0000002a2b2a7221 */ /* 0x002fc60000000000 */
[----:B------:R-:W-:Y:S01]  /*2b30*/  FFMA R74, R165, R74, R40 ;  /* 0x0000004aa54a7223 */ /* 0x000fe20000000028 */
[----:B------:R-:W-:Y:S01]  /*2b40*/  FFMA R76, R167, R76, R42 ;  /* 0x0000004ca74c7223 */ /* 0x000fe2000000002a */
[----:B------:R-:W-:Y:S02]  /*2b50*/  WARPGROUP.DEPBAR.LE gsb0, 0x0 ;  /* 0x00008000000079c5 */ /* 0x000fe40000010000 */
[----:B------:R-:W-:Y:S05]  /*2b60*/  @!P1 BRA `(.L_x_1) ;  /* 0xffffffe400dc9947 */ /* 0x000fea000383ffff */
.L_x_0:
[----:B------:R-:W-:Y:S01]  /*2b70*/  FMUL R3, R70, 0.25 ;  /* 0x3e80000046037820 */ /* 0x000fe20000400000 */
[----:B------:R-:W-:Y:S01]  /*2b80*/  FSETP.GT.AND P1, PT, |R76|, 8.50705917302346158658e+37, PT ;  /* 0x7e8000004c00780b */ /* 0x000fe20003f24200 */
[----:B0-----:R-:W-:Y:S01]  /*2b90*/  FMUL R4, R67, 0.25 ;  /* 0x3e80000043047820 */ /* 0x001fe20000400000 */
[----:B------:R-:W-:Y:S01]  /*2ba0*/  FMUL R2, R71, 0.25 ;  /* 0x3e80000047027820 */ /* 0x000fe20000400000 */
[----:B------:R-:W-:Y:S01]  /*2bb0*/  FSETP.GT.AND P2, PT, |R74|, 8.50705917302346158658e+37, PT ;  /* 0x7e8000004a00780b */ /* 0x000fe20003f44200 */
[----:B------:R-:W-:Y:S01]  /*2bc0*/  FMUL R6, R61, 0.25 ;  /* 0x3e8000003d067820 */ /* 0x000fe20000400000 */
[----:B------:R-:W-:Y:S01]  /*2bd0*/  FSEL R9, R3, R70, P1 ;  /* 0x0000004603097208 */ /* 0x000fe20000800000 */
[----:B------:R-:W-:Y:S01]  /*2be0*/  FMUL R3, R66, 0.25 ;  /* 0x3e80000042037820 */ /* 0x000fe20000400000 */
[----:B------:R-:W-:Y:S01]  /*2bf0*/  IADD3 R126, R125, UR7, R126 ;  /* 0x000000077d7e7c10 */ /* 0x000fe2000fffe07e */
[----:B------:R-:W-:Y:S01]  /*2c00*/  FMUL R19, R60, 0.25 ;  /* 0x3e8000003c137820 */ /* 0x000fe20000400000 */
[----:B------:R-:W-:Y:S01]  /*2c10*/  LOP3.LUT R5, R0, 0x8, RZ, 0xc0, !PT ;  /* 0x0000000800057812 */ /* 0x000fe200078ec0ff */
[----:B------:R-:W-:Y:S01]  /*2c20*/  FMUL R10, R57, 0.25 ;  /* 0x3e800000390a7820 */ /* 0x000fe20000400000 */
[----:B------:R-:W-:Y:S01]  /*2c30*/  FSEL R13, R3, R66, P1 ;  /* 0x00000042030d7208 */ /* 0x000fe20000800000 */
[----:B------:R-:W-:Y:S01]  /*2c40*/  FMUL R3, R58, 0.25 ;  /* 0x3e8000003a037820 */ /* 0x000fe20000400000 */
[----:B------:R-:W-:Y:S01]  /*2c50*/  FSEL R67, R4, R67, P1 ;  /* 0x0000004304437208 */ /* 0x000fe20000800000 */
[----:B------:R-:W-:Y:S01]  /*2c60*/  FMUL R4, R59, 0.25 ;  /* 0x3e8000003b047820 */ /* 0x000fe20000400000 */
[----:B------:R-:W-:Y:S01]  /*2c70*/  FSEL R71, R2, R71, P1 ;  /* 0x0000004702477208 */ /* 0x000fe20000800000 */
[----:B------:R-:W-:Y:S01]  /*2c80*/  FMUL R2, R63, 0.25 ;  /* 0x3e8000003f027820 */ /* 0x000fe20000400000 */
[----:B------:R-:W-:Y:S01]  /*2c90*/  FSEL R21, R3, R58, P1 ;  /* 0x0000003a03157208 */ /* 0x000fe20000800000 */
[----:B------:R-:W-:Y:S01]  /*2ca0*/  FMUL R3, R68, 0.25 ;  /* 0x3e80000044037820 */ /* 0x000fe20000400000 */
[----:B------:R-:W-:Y:S01]  /*2cb0*/  LEA.HI R126, R5, R126, RZ, 0x1f ;  /* 0x0000007e057e7211 */ /* 0x000fe200078ff8ff */
[----:B------:R-:W-:Y:S01]  /*2cc0*/  FMUL R5, R62, 0.25 ;  /* 0x3e8000003e057820 */ /* 0x000fe20000400000 */
[----:B------:R-:W-:Y:S01]  /*2cd0*/  FSETP.GEU.AND P4, PT, R76, 1.175494350822287508e-38, PT ;  /* 0x008000004c00780b */ /* 0x000fe20003f8e000 */
[----:B------:R-:W-:Y:S01]  /*2ce0*/  FMUL R23, R56, 0.25 ;  /* 0x3e80000038177820 */ /* 0x000fe20000400000 */
[----:B------:R-:W-:Y:S01]  /*2cf0*/  FSEL R11, R3, R68, P2 ;  /* 0x00000044030b7208 */ /* 0x000fe20001000000 */
[----:B------:R-:W-:Y:S01]  /*2d00*/  FMUL R3, R76, 8388608 ;  /* 0x4b0000004c037820 */ /* 0x000fe20000400000 */
[----:B------:R-:W-:Y:S01]  /*2d10*/  FSEL R59, R4, R59, P1 ;  /* 0x0000003b043b7208 */ /* 0x000fe20000800000 */
[----:B------:R-:W-:Y:S01]  /*2d20*/  FMUL R4, R65, 0.25 ;  /* 0x3e80000041047820 */ /* 0x000fe20000400000 */
[----:B------:R-:W-:Y:S01]  /*2d30*/  FSEL R63, R2, R63, P1 ;  /* 0x0000003f023f7208 */ /* 0x000fe20000800000 */
[----:B------:R-:W-:Y:S01]  /*2d40*/  FMUL R2, R69, 0.25 ;  /* 0x3e80000045027820 */ /* 0x000fe20000400000 */
[----:B------:R-:W-:Y:S01]  /*2d50*/  FSEL R37, R3, R76, !P4 ;  /* 0x0000004c03257208 */ /* 0x000fe20006000000 */
[----:B------:R-:W0:Y:S01]  /*2d60*/  LDC R38, c[0x0][0x278] ;  /* 0x00009e00ff267b82 */ /* 0x000e220000000800 */
[C---:B------:R-:W-:Y:S01]  /*2d70*/  FSETP.GEU.AND P5, PT, |R76|.reuse, 1.175494350822287508e-38, PT ;  /* 0x008000004c00780b */ /* 0x040fe20003fae200 */
[----:B------:R-:W-:Y:S01]  /*2d80*/  @P1 FMUL R76, R76, 0.25 ;  /* 0x3e8000004c4c1820 */ /* 0x000fe20000400000 */
[----:B------:R-:W-:Y:S01]  /*2d90*/  FSEL R17, R5, R62, P1 ;  /* 0x0000003e05117208 */ /* 0x000fe20000800000 */
[----:B------:R-:W-:Y:S01]  /*2da0*/  FMUL R5, R64, 0.25 ;  /* 0x3e80000040057820 */ /* 0x000fe20000400000 */
[----:B------:R-:W-:Y:S01]  /*2db0*/  FSETP.GEU.AND P1, PT, |R74|, 1.175494350822287508e-38, PT ;  /* 0x008000004a00780b */ /* 0x000fe20003f2e200 */
[----:B------:R-:W-:Y:S01]  /*2dc0*/  ULDC.64 UR4, c[0x0][0x270] ;  /* 0x00009c0000047ab9 */ /* 0x000fe20000000a00 */
[----:B------:R-:W-:Y:S01]  /*2dd0*/  FSEL R65, R4, R65, P2 ;  /* 0x0000004104417208 */ /* 0x000fe20001000000 */
[----:B------:R-:W-:Y:S01]  /*2de0*/  VIADD R4, R37, 0xc0cafb0d ;  /* 0xc0cafb0d25047836 */ /* 0x000fe20000000000 */
[----:B------:R-:W-:Y:S01]  /*2df0*/  FSEL R69, R2, R69, P2 ;  /* 0x0000004502457208 */ /* 0x000fe20001000000 */
[C---:B------:R-:W-:Y:S01]  /*2e00*/  FMUL R2, R74.reuse, 8388608 ;  /* 0x4b0000004a027820 */ /* 0x040fe20000400000 */
[----:B------:R-:W-:Y:S01]  /*2e10*/  FSETP.GEU.AND P3, PT, R74, 1.175494350822287508e-38, PT ;  /* 0x008000004a00780b */ /* 0x000fe20003f6e000 */
[----:B------:R-:W1:Y:S01]  /*2e20*/  LDC.64 R46, c[0x0][0x228] ;  /* 0x00008a00ff2e7b82 */ /* 0x000e620000000a00 */
[----:B------:R-:W-:Y:S01]  /*2e30*/  FSEL R61, R6, R61, P2 ;  /* 0x0000003d063d7208 */ /* 0x000fe20001000000 */
[----:B------:R-:W-:Y:S01]  /*2e40*/  @!P5 FMUL R76, R76, 16777216 ;  /* 0x4b8000004c4cd820 */ /* 0x000fe20000400000 */
[----:B------:R-:W-:Y:S01]  /*2e50*/  LOP3.LUT R6, R4, 0xff800000, RZ, 0xc0, !PT ;  /* 0xff80000004067812 */ /* 0x000fe200078ec0ff */
[----:B------:R-:W-:Y:S01]  /*2e60*/  @!P5 FMUL R71, R71, 16777216 ;  /* 0x4b8000004747d820 */ /* 0x000fe20000400000 */
[----:B------:R-:W-:Y:S01]  /*2e70*/  FSEL R24, R2, R74, !P3 ;  /* 0x0000004a02187208 */ /* 0x000fe20005800000 */
[----:B------:R-:W-:Y:S01]  /*2e80*/  @P2 FMUL R74, R74, 0.25 ;  /* 0x3e8000004a4a2820 */ /* 0x000fe20000400000 */
[----:B------:R-:W-:Y:S01]  /*2e90*/  FSEL R4, RZ, -23, P4 ;  /* 0xc1b80000ff047808 */ /* 0x000fe20002000000 */
[----:B------:R-:W2:Y:S01]  /*2ea0*/  MUFU.RCP R8, R76 ;  /* 0x0000004c00087308 */ /* 0x000ea20000001000 */
[----:B------:R-:W-:Y:S01]  /*2eb0*/  I2FP.F32.S32 R7, R6 ;  /* 0x0000000600077245 */ /* 0x000fe20000201400 */
[----:B------:R-:W-:Y:S01]  /*2ec0*/  @!P1 FMUL R74, R74, 16777216 ;  /* 0x4b8000004a4a9820 */ /* 0x000fe20000400000 */
[----:B------:R-:W-:Y:S01]  /*2ed0*/  IADD3 R3, R24, -0x3f3504f3, RZ ;  /* 0xc0cafb0d18037810 */ /* 0x000fe20007ffe0ff */
[----:B------:R-:W-:Y:S01]  /*2ee0*/  @!P5 FMUL R9, R9, 16777216 ;  /* 0x4b8000000909d820 */ /* 0x000fe20000400000 */
[----:B------:R-:W-:Y:S01]  /*2ef0*/  FSEL R15, R5, R64, P2 ;  /* 0x00000040050f7208 */ /* 0x000fe20001000000 */
[----:B------:R-:W-:Y:S01]  /*2f00*/  FFMA.FTZ R7, R7, 1.1920928955078125e-07, R4 ;  /* 0x3400000007077823 */ /* 0x000fe20000010004 */
[----:B------:R-:W-:Y:S01]  /*2f10*/  FSEL R19, R19, R60, P2 ;  /* 0x0000003c13137208 */ /* 0x000fe20001000000 */
[----:B------:R-:W3:Y:S01]  /*2f20*/  MUFU.RCP R4, R74 ;  /* 0x0000004a00047308 */ /* 0x000ee20000001000 */
[----:B------:R-:W-:Y:S01]  /*2f30*/  FSEL R57, R10, R57, P2 ;  /* 0x000000390a397208 */ /* 0x000fe20001000000 */
[----:B------:R-:W-:Y:S01]  /*2f40*/  @!P5 FMUL R67, R67, 16777216 ;  /* 0x4b8000004343d820 */ /* 0x000fe20000400000 */
[----:B------:R-:W-:Y:S01]  /*2f50*/  LOP3.LUT R3, R3, 0xff800000, RZ, 0xc0, !PT ;  /* 0xff80000003037812 */ /* 0x000fe200078ec0ff */
[----:B------:R-:W-:Y:S01]  /*2f60*/  @!P5 FMUL R13, R13, 16777216 ;  /* 0x4b8000000d0dd820 */ /* 0x000fe20000400000 */
[----:B------:R-:W-:Y:S01]  /*2f70*/  FSEL R23, R23, R56, P2 ;  /* 0x0000003817177208 */ /* 0x000fe20001000000 */
[----:B------:R-:W-:Y:S01]  /*2f80*/  @!P5 FMUL R63, R63, 16777216 ;  /* 0x4b8000003f3fd820 */ /* 0x000fe20000400000 */
[----:B------:R-:W-:Y:S01]  /*2f90*/  @!P5 FMUL R17, R17, 16777216 ;  /* 0x4b8000001111d820 */ /* 0x000fe20000400000 */
[----:B------:R-:W-:Y:S01]  /*2fa0*/  @!P5 FMUL R59, R59, 16777216 ;  /* 0x4b8000003b3bd820 */ /* 0x000fe20000400000 */
[----:B------:R-:W-:Y:S01]  /*2fb0*/  @!P5 FMUL R21, R21, 16777216 ;  /* 0x4b8000001515d820 */ /* 0x000fe20000400000 */
[----:B------:R-:W-:Y:S01]  /*2fc0*/  FSEL R2, RZ, -23, P3 ;  /* 0xc1b80000ff027808 */ /* 0x000fe20001800000 */
[----:B------:R-:W-:Y:S01]  /*2fd0*/  @!P1 FMUL R69, R69, 16777216 ;  /* 0x4b80000045459820 */ /* 0x000fe20000400000 */
[-C--:B------:R-:W-:Y:S01]  /*2fe0*/  I2FP.F32.S32 R5, R3.reuse ;  /* 0x0000000300057245 */ /* 0x080fe20000201400 */
[----:B------:R-:W-:Y:S01]  /*2ff0*/  @!P1 FMUL R11, R11, 16777216 ;  /* 0x4b8000000b0b9820 */ /* 0x000fe20000400000 */
[----:B------:R-:W-:Y:S01]  /*3000*/  @!P1 FMUL R65, R65, 16777216 ;  /* 0x4b80000041419820 */ /* 0x000fe20000400000 */
[----:B------:R-:W-:Y:S01]  /*3010*/  @!P1 FMUL R15, R15, 16777216 ;  /* 0x4b8000000f0f9820 */ /* 0x000fe20000400000 */
[----:B------:R-:W-:Y:S01]  /*3020*/  @!P1 FMUL R61, R61, 16777216 ;  /* 0x4b8000003d3d9820 */ /* 0x000fe20000400000 */
[----:B------:R-:W-:Y:S01]  /*3030*/  @!P1 FMUL R19, R19, 16777216 ;  /* 0x4b80000013139820 */ /* 0x000fe20000400000 */
[----:B------:R-:W-:Y:S01]  /*3040*/  @!P1 FMUL R57, R57, 16777216 ;  /* 0x4b80000039399820 */ /* 0x000fe20000400000 */
[----:B------:R-:W-:Y:S01]  /*3050*/  @!P1 FMUL R23, R23, 16777216 ;  /* 0x4b80000017179820 */ /* 0x000fe20000400000 */
[----:B------:R-:W-:Y:S01]  /*3060*/  IADD3 R3, R24, -R3, RZ ;  /* 0x8000000318037210 */ /* 0x000fe20007ffe0ff */
[C---:B--2---:R-:W-:Y:S01]  /*3070*/  FMUL R71, R8.reuse, R71 ;  /* 0x0000004708477220 */ /* 0x044fe20000400000 */
[C---:B------:R-:W-:Y:S01]  /*3080*/  FMUL R9, R8.reuse, R9 ;  /* 0x0000000908097220 */ /* 0x040fe20000400000 */
[C---:B------:R-:W-:Y:S01]  /*3090*/  FMUL R10, R8.reuse, R67 ;  /* 0x00000043080a7220 */ /* 0x040fe20000400000 */
[C---:B------:R-:W-:Y:S01]  /*30a0*/  FMUL R12, R8.reuse, R13 ;  /* 0x0000000d080c7220 */ /* 0x040fe20000400000 */
[C---:B------:R-:W-:Y:S01]  /*30b0*/  FMUL R63, R8.reuse, R63 ;  /* 0x0000003f083f7220 */ /* 0x040fe20000400000 */
[C---:B------:R-:W-:Y:S01]  /*30c0*/  FMUL R17, R8.reuse, R17 ;  /* 0x0000001108117220 */ /* 0x040fe20000400000 */
[C---:B------:R-:W-:Y:S01]  /*30d0*/  FMUL R16, R8.reuse, R59 ;  /* 0x0000003b08107220 */ /* 0x040fe20000400000 */
[----:B------:R-:W-:Y:S01]  /*30e0*/  FMUL R18, R8, R21 ;  /* 0x0000001508127220 */ /* 0x000fe20000400000 */
[C---:B---3--:R-:W-:Y:S01]  /*30f0*/  FMUL R69, R4.reuse, R69 ;  /* 0x0000004504457220 */ /* 0x048fe20000400000 */
[C---:B------:R-:W-:Y:S01]  /*3100*/  FMUL R11, R4.reuse, R11 ;  /* 0x0000000b040b7220 */ /* 0x040fe20000400000 */
[C---:B------:R-:W-:Y:S01]  /*3110*/  FMUL R8, R4.reuse, R65 ;  /* 0x0000004104087220 */ /* 0x040fe20000400000 */
[C---:B------:R-:W-:Y:S01]  /*3120*/  FMUL R14, R4.reuse, R15 ;  /* 0x0000000f040e7220 */ /* 0x040fe20000400000 */
[C---:B------:R-:W-:Y:S01]  /*3130*/  FMUL R61, R4.reuse, R61 ;  /* 0x0000003d043d7220 */ /* 0x040fe20000400000 */
[C---:B------:R-:W-:Y:S01]  /*3140*/  FMUL R19, R4.reuse, R19 ;  /* 0x0000001304137220 */ /* 0x040fe20000400000 */
[C---:B------:R-:W-:Y:S01]  /*3150*/  FMUL R20, R4.reuse, R57 ;  /* 0x0000003904147220 */ /* 0x040fe20000400000 */
[----:B------:R-:W-:Y:S01]  /*3160*/  FFMA.FTZ R2, R5, 1.1920928955078125e-07, R2 ;  /* 0x3400000005027823 */ /* 0x000fe20000010002 */
[----:B------:R-:W-:Y:S01]  /*3170*/  FMUL R4, R4, R23 ;  /* 0x0000001704047220 */ /* 0x000fe20000400000 */
[----:B------:R-:W-:Y:S01]  /*3180*/  MOV R5, 0x3dc6b27f ;  /* 0x3dc6b27f00057802 */ /* 0x000fe20000000f00 */
[----:B------:R-:W-:Y:S01]  /*3190*/  FADD R3, R3, -1 ;  /* 0xbf80000003037421 */ /* 0x000fe20000000000 */
[----:B------:R-:W-:Y:S01]  /*31a0*/  F2FP.BF16.F32.PACK_AB R15, R11, R14 ;  /* 0x0000000e0b0f723e */ /* 0x000fe200000010ff */
[----:B------:R-:W-:Y:S01]  /*31b0*/  IMAD.IADD R6, R37, 0x1, -R6 ;  /* 0x0000000125067824 */ /* 0x000fe200078e0a06 */
[----:B------:R-:W-:Y:S01]  /*31c0*/  F2FP.BF16.F32.PACK_AB R14, R19, R4 ;  /* 0x00000004130e723e */ /* 0x000fe200000010ff */
[----:B------:R-:W-:Y:S01]  /*31d0*/  BAR.SYNC.DEFER_BLOCKING 0x0 ;  /* 0x0000000000007b1d */ /* 0x000fe20000010000 */
[-C--:B------:R-:W-:Y:S01]  /*31e0*/  FFMA.FTZ R4, R3, R5.reuse, -0.16845393180847167969 ;  /* 0xbe2c7f3003047423 */ /* 0x080fe20000010005 */
[----:B------:R-:W-:Y:S01]  /*31f0*/  SHF.R.U32.HI R11, RZ, 0x6, R0 ;  /* 0x00000006ff0b7819 */ /* 0x000fe20000011600 */
[----:B------:R-:W-:Y:S01]  /*3200*/  FADD R6, R6, -1 ;  /* 0xbf80000006067421 */ /* 0x000fe20000000000 */
[----:B------:R-:W-:Y:S01]  /*3210*/  F2FP.BF16.F32.PACK_AB R21, R69, R8 ;  /* 0x000000084515723e */ /* 0x000fe200000010ff */
[----:B------:R-:W-:Y:S01]  /*3220*/  FFMA.FTZ R4, R3, R4, 0.1716887056827545166 ;  /* 0x3e2fcf2a03047423 */ /* 0x000fe20000010004 */
[----:B------:R-:W-:Y:S01]  /*3230*/  SGXT.U32 R11, R11, 0x2 ;  /* 0x000000020b0b781a */ /* 0x000fe20000000000 */
[C---:B------:R-:W-:Y:S01]  /*3240*/  FFMA.FTZ R5, R6.reuse, R5, -0.16845393180847167969 ;  /* 0xbe2c7f3006057423 */ /* 0x040fe20000010005 */
[----:B------:R-:W-:Y:S01]  /*3250*/  F2FP.BF16.F32.PACK_AB R20, R61, R20 ;  /* 0x000000143d14723e */ /* 0x000fe200000010ff */
[----:B------:R-:W-:Y:S01]  /*3260*/  FFMA.FTZ R4, R3, R4, -0.17900948226451873779 ;  /* 0xbe374e4303047423 */ /* 0x000fe20000010004 */
[----:B------:R-:W-:Y:S01]  /*3270*/  F2FP.BF16.F32.PACK_AB R23, R9, R12 ;  /* 0x0000000c0917723e */ /* 0x000fe200000010ff */
[----:B------:R-:W-:Y:S01]  /*3280*/  FFMA.FTZ R5, R6, R5, 0.1716887056827545166 ;  /* 0x3e2fcf2a06057423 */ /* 0x000fe20000010005 */
[----:B0-----:R-:W-:-:S02]  /*3290*/  IMAD R11, R11, R38, RZ ;  /* 0x000000260b0b7224 */ /* 0x001fc400078e02ff */
[----:B------:R-:W-:Y:S01]  /*32a0*/  FFMA.FTZ R4, R3, R4, 0.20512372255325317383 ;  /* 0x3e520bf403047423 */ /* 0x000fe20000010004 */
[----:B------:R-:W-:Y:S01]  /*32b0*/  F2FP.BF16.F32.PACK_AB R22, R17, R18 ;  /* 0x000000121116723e */ /* 0x000fe200000010ff */
[----:B------:R-:W-:Y:S01]  /*32c0*/  FFMA.FTZ R5, R6, R5, -0.17900948226451873779 ;  /* 0xbe374e4306057423 */ /* 0x000fe20000010005 */
[----:B------:R-:W-:Y:S01]  /*32d0*/  LOP3.LUT R8, R119, 0x8, RZ, 0x3c, !PT ;  /* 0x0000000877087812 */ /* 0x000fe200078e3cff */
[----:B------:R-:W-:Y:S01]  /*32e0*/  FFMA.FTZ R4, R3, R4, -0.24046532809734344482 ;  /* 0xbe763c8b03047423 */ /* 0x000fe20000010004 */
[----:B------:R-:W-:Y:S01]  /*32f0*/  F2FP.BF16.F32.PACK_AB R71, R71, R10 ;  /* 0x0000000a4747723e */ /* 0x000fe200000010ff */
[----:B------:R-:W-:Y:S01]  /*3300*/  IMAD R9, R38, 0x4, R11 ;  /* 0x0000000426097824 */ /* 0x000fe200078e020b */
[----:B------:R-:W-:Y:S01]  /*3310*/  F2FP.BF16.F32.PACK_AB R70, R63, R16 ;  /* 0x000000103f46723e */ /* 0x000fe200000010ff */
[----:B------:R-:W-:Y:S01]  /*3320*/  FFMA.FTZ R5, R6, R5, 0.20512372255325317383 ;  /* 0x3e520bf406057423 */ /* 0x000fe20000010005 */
[C---:B------:R-:W-:Y:S01]  /*3330*/  FFMA.FTZ R4, R3.reuse, R4, 0.28857114911079406738 ;  /* 0x3e93bf9903047423 */ /* 0x040fe20000010004 */
[----:B------:R-:W-:Y:S01]  /*3340*/  LOP3.LUT R120, R120, R121, RZ, 0xfc, !PT ;  /* 0x0000007978787212 */ /* 0x000fe200078efcff */
[----:B------:R0:W-:Y:S01]  /*3350*/  STS.64 [R119+UR7], R14 ;  /* 0x0000000e77007988 */ /* 0x0001e20008000a07 */
[----:B------:R-:W-:Y:S01]  /*3360*/  LEA R13, R38, R9, 0x2 ;  /* 0x00000009260d7211 */ /* 0x000fe200078e10ff */
[----:B------:R-:W-:Y:S01]  /*3370*/  FFMA.FTZ R5, R6, R5, -0.24046532809734344482 ;  /* 0xbe763c8b06057423 */ /* 0x000fe20000010005 */
[C---:B------:R-:W-:Y:S01]  /*3380*/  FFMA.FTZ R4, R3.reuse, R4, -0.36067417263984680176 ;  /* 0xbeb8aa4903047423 */ /* 0x040fe20000010004 */
[----:B------:R2:W-:Y:S01]  /*3390*/  STS.64 [R119+UR7+0x200], R20 ;  /* 0x0002001477007988 */ /* 0x0005e20008000a07 */
[----:B------:R-:W-:Y:S01]  /*33a0*/  ISETP.GE.U32.AND P1, PT, R24, 0x7f800000, PT ;  /* 0x7f8000001800780c */ /* 0x000fe20003f26070 */
[C---:B------:R-:W-:Y:S01]  /*33b0*/  FFMA.FTZ R5, R6.reuse, R5, 0.28857114911079406738 ;  /* 0x3e93bf9906057423 */ /* 0x040fe20000010005 */
[----:B------:R-:W-:Y:S01]  /*33c0*/  FFMA.FTZ R4, R3, R4, 0.48089820146560668945 ;  /* 0x3ef6384a03047423 */ /* 0x000fe20000010004 */
[----:B------:R3:W-:Y:S01]  /*33d0*/  STS.64 [R8+UR7+0x1000], R22 ;  /* 0x0010001608007988 */ /* 0x0007e20008000a07 */
[----:B------:R-:W-:Y:S01]  /*33e0*/  ISETP.GE.U32.AND P3, PT, R37, 0x7f800000, PT ;  /* 0x7f8000002500780c */ /* 0x000fe20003f66070 */
[----:B------:R-:W-:Y:S01]  /*33f0*/  FFMA.FTZ R5, R6, R5, -0.36067417263984680176 ;  /* 0xbeb8aa4906057423 */ /* 0x000fe20000010005 */
[----:B------:R-:W-:Y:S01]  /*3400*/  FFMA.FTZ R4, R3, R4, -0.72134751081466674805 ;  /* 0xbf38aa3b03047423 */ /* 0x000fe20000010004 */
[----:B------:R4:W-:Y:S01]  /*3410*/  STS.64 [R8+UR7+0x1200], R70 ;  /* 0x0012004608007988 */ /* 0x0009e20008000a07 */
[----:B0-----:R-:W-:-:S02]  /*3420*/  IMAD R15, R38, 0x4, R13 ;  /* 0x00000004260f7824 */ /* 0x001fc400078e020d */
[----:B------:R-:W-:Y:S01]  /*3430*/  FFMA.FTZ R5, R6, R5, 0.48089820146560668945 ;  /* 0x3ef6384a06057423 */ /* 0x000fe20000010005 */
[C---:B------:R-:W-:Y:S01]  /*3440*/  FMUL R4, R3.reuse, R4 ;  /* 0x0000000403047220 */ /* 0x040fe20000400000 */
[----:B------:R-:W-:Y:S01]  /*3450*/  BAR.SYNC.DEFER_BLOCKING 0x0 ;  /* 0x0000000000007b1d */ /* 0x000fe20000010000 */
[----:B------:R-:W-:Y:S01]  /*3460*/  LOP3.LUT R32, R120, 0x8, RZ, 0x3c, !PT ;  /* 0x0000000878207812 */ /* 0x000fe200078e3cff */
[----:B------:R-:W-:Y:S01]  /*3470*/  FFMA.FTZ R5, R6, R5, -0.72134751081466674805 ;  /* 0xbf38aa3b06057423 */ /* 0x000fe20000010005 */
[----:B------:R-:W-:Y:S01]  /*3480*/  LEA R17, R38, R15, 0x2 ;  /* 0x0000000f26117211 */ /* 0x000fe200078e10ff */
[----:B------:R-:W-:Y:S01]  /*3490*/  FMUL R4, R3, R4 ;  /* 0x0000000403047220 */ /* 0x000fe20000400000 */
[----:B------:R-:W-:Y:S01]  /*34a0*/  UIMAD UR4, UR6, UR4, URZ ;  /* 0x00000004060472a4 */ /* 0x000fe2000f8e023f */
[----:B------:R-:W-:Y:S01]  /*34b0*/  FMUL R5, R6, R5 ;  /* 0x0000000506057220 */ /* 0x000fe20000400000 */
[----:B------:R-:W-:Y:S01]  /*34c0*/  FSETP.NEU.AND P2, PT, R24, RZ, PT ;  /* 0x000000ff1800720b */ /* 0x000fe20003f4d000 */
[----:B------:R-:W-:-:S02]  /*34d0*/  IMAD R19, R38, 0x4, R17 ;  /* 0x0000000426137824 */ /* 0x000fc400078e0211 */
[----:B------:R-:W-:Y:S01]  /*34e0*/  FFMA.FTZ R3, R3, 1.4426950216293334961, R4 ;  /* 0x3fb8aa3b03037823 */ /* 0x000fe20000010004 */
[----:B------:R-:W-:Y:S01]  /*34f0*/  FMUL R5, R6, R5 ;  /* 0x0000000506057220 */ /* 0x000fe20000400000 */
[----:B------:R-:W-:Y:S01]  /*3500*/  @P3 IMAD.MOV.U32 R4, RZ, RZ, 0x7f800000 ;  /* 0x7f800000ff043424 */ /* 0x000fe200078e00ff */
[----:B--2---:R-:W-:Y:S01]  /*3510*/  LEA R21, R38, R19, 0x2 ;  /* 0x0000001326157211 */ /* 0x004fe200078e10ff */
[----:B------:R-:W-:Y:S01]  /*3520*/  FADD R34, R2, R3 ;  /* 0x0000000302227221 */ /* 0x000fe20000000000 */
[----:B------:R-:W-:Y:S02]  /*3530*/  IMAD R2, R118, UR5, RZ ;  /* 0x0000000576027c24 */ /* 0x000fe4000f8e02ff */
[----:B------:R-:W-:Y:S01]  /*3540*/  FFMA.FTZ R6, R6, 1.4426950216293334961, R5 ;  /* 0x3fb8aa3b06067823 */ /* 0x000fe20000010005 */
[----:B------:R-:W-:Y:S01]  /*3550*/  @P1 IMAD.MOV.U32 R3, RZ, RZ, 0x7f800000 ;  /* 0x7f800000ff031424 */ /* 0x000fe200078e00ff */
[----:B------:R-:W-:Y:S01]  /*3560*/  USHF.L.U32 UR5, UR4, 0x1, URZ ;  /* 0x0000000104057899 */ /* 0x000fe2000800063f */
[----:B---3--:R-:W-:-:S02]  /*3570*/  IMAD R23, R38, 0x4, R21 ;  /* 0x0000000426177824 */ /* 0x008fc400078e0215 */
[----:B------:R-:W-:Y:S01]  /*3580*/  FADD R35, R7, R6 ;  /* 0x0000000607237221 */ /* 0x000fe20000000000 */
[----:B------:R-:W-:Y:S01]  /*3590*/  @P1 FFMA.FTZ R34, R24, R3, +INF ;  /* 0x7f80000018221423 */ /* 0x000fe20000010003 */
[----:B------:R-:W-:Y:S01]  /*35a0*/  SHF.L.U32 R3, R2, 0x1, RZ ;  /* 0x0000000102037819 */ /* 0x000fe200000006ff */
[----:B------:R-:W-:Y:S01]  /*35b0*/  @P3 FFMA.FTZ R35, R37, R4, +INF ;  /* 0x7f80000025233423 */ /* 0x000fe20000010004 */
[----:B------:R-:W0:Y:S01]  /*35c0*/  LDS.64 R40, [R120+UR7] ;  /* 0x0000000778287984 */ /* 0x000e220008000a00 */
[----:B------:R-:W-:Y:S01]  /*35d0*/  LEA R25, R38, R23, 0x2 ;  /* 0x0000001726197211 */ /* 0x000fe200078e10ff */
[----:B------:R-:W-:Y:S01]  /*35e0*/  IMAD.HI R2, R2, 0x2, RZ ;  /* 0x0000000202027827 */ /* 0x000fe200078e02ff */
[----:B-1----:R-:W-:Y:S01]  /*35f0*/  IADD3 R46, P3, P4, R3, UR5, R46 ;  /* 0x00000005032e7c10 */ /* 0x002fe2000fc7e02e */
[----:B------:R-:W1:Y:S01]  /*3600*/  LDS.64 R42, [R32+UR7] ;  /* 0x00000007202a7984 */ /* 0x000e620008000a00 */
[----:B------:R-:W-:Y:S01]  /*3610*/  UIMAD.WIDE UR4, UR4, 0x2, URZ ;  /* 0x00000002040478a5 */ /* 0x000fe2000f8e023f */
[----:B------:R-:W-:Y:S01]  /*3620*/  IMAD R27, R38, 0x4, R25 ;  /* 0x00000004261b7824 */ /* 0x000fe200078e0219 */
[-C--:B------:R-:W-:Y:S01]  /*3630*/  LEA R4, P6, R9, R46.reuse, 0x1 ;  /* 0x0000002e09047211 */ /* 0x080fe200078c08ff */
[----:B------:R-:W-:Y:S01]  /*3640*/  LDS.64 R120, [R120+UR7+0x400] ;  /* 0x0004000778787984 */ /* 0x000fe20008000a00 */
[----:B------:R-:W-:Y:S01]  /*3650*/  FSETP.NEU.AND P1, PT, R37, RZ, PT ;  /* 0x000000ff2500720b */ /* 0x000fe20003f2d000 */
[----:B------:R-:W-:Y:S01]  /*3660*/  IMAD.SHL.U32 R0, R0, 0x2, RZ ;  /* 0x0000000200007824 */ /* 0x000fe200078e00ff */
[----:B------:R-:W-:Y:S01]  /*3670*/  LEA R29, R38, R27, 0x2 ;  /* 0x0000001b261d7211 */ /* 0x000fe200078e10ff */
[----:B------:R-:W2:Y:S01]  /*3680*/  LDS.64 R44, [R32+UR7+0x400] ;  /* 0x00040007202c7984 */ /* 0x000ea20008000a00 */
[----:B------:R-:W-:Y:S01]  /*3690*/  IADD3.X R48, R2, UR5, R47, P3, P4 ;  /* 0x0000000502307c10 */ /* 0x000fe20009fe842f */
[----:B------:R-:W-:Y:S01]  /*36a0*/  ULDC UR4, c[0x0][0x27c] ;  /* 0x00009f0000047ab9 */ /* 0x000fe20000000800 */
[----:B------:R-:W-:Y:S01]  /*36b0*/  LEA R31, R38, R29, 0x2 ;  /* 0x0000001d261f7211 */ /* 0x000fe200078e10ff */
[----:B------:R-:W-:Y:S01]  /*36c0*/  UIMAD UR4, UR6, UR4, URZ ;  /* 0x00000004060472a4 */ /* 0x000fe2000f8e023f */
[----:B------:R-:W-:-:S02]  /*36d0*/  LEA R6, P3, R13, R46, 0x1 ;  /* 0x0000002e0d067211 */ /* 0x000fc400078608ff */
[----:B------:R-:W-:Y:S01]  /*36e0*/  LEA.HI.X.SX32 R5, R9, R48, 0x1, P6 ;  /* 0x0000003009057211 */ /* 0x000fe200030f0eff */
[----:B------:R-:W-:Y:S01]  /*36f0*/  IMAD R33, R38, 0x4, R31 ;  /* 0x0000000426217824 */ /* 0x000fe200078e021f */
[-C--:B------:R-:W-:Y:S01]  /*3700*/  LEA R12, P6, R19, R46.reuse, 0x1 ;  /* 0x0000002e130c7211 */ /* 0x080fe200078c08ff */
[----:B------:R-:W-:Y:S01]  /*3710*/  USHF.L.U32 UR6, UR4, 0x2, URZ ;  /* 0x0000000204067899 */ /* 0x000fe2000800063f */
[-C--:B------:R-:W-:Y:S01]  /*3720*/  LEA R2, P5, R11, R46.reuse, 0x1 ;  /* 0x0000002e0b027211 */ /* 0x080fe200078a08ff */
[----:B------:R-:W-:Y:S01]  /*3730*/  UIMAD.WIDE UR4, UR4, 0x4, URZ ;  /* 0x00000004040478a5 */ /* 0x000fe2000f8e023f */
[----:B----4-:R-:W-:Y:S02]  /*3740*/  LEA R8, P4, R15, R46, 0x1 ;  /* 0x0000002e0f087211 */ /* 0x010fe400078808ff */
[----:B------:R-:W-:Y:S02]  /*3750*/  LEA.HI.X.SX32 R7, R13, R48, 0x1, P3 ;  /* 0x000000300d077211 */ /* 0x000fe400018f0eff */
[----:B------:R-:W-:-:S02]  /*3760*/  LEA R14, P3, R21, R46, 0x1 ;  /* 0x0000002e150e7211 */ /* 0x000fc400078608ff */
[----:B------:R-:W-:Y:S02]  /*3770*/  LEA.HI.X.SX32 R13, R19, R48, 0x1, P6 ;  /* 0x00000030130d7211 */ /* 0x000fe400030f0eff */
[----:B------:R-:W-:Y:S02]  /*3780*/  LEA R20, P6, R27, R46, 0x1 ;  /* 0x0000002e1b147211 */ /* 0x000fe400078c08ff */
[C---:B------:R-:W-:Y:S02]  /*3790*/  LEA R36, R38.reuse, R33, 0x2 ;  /* 0x0000002126247211 */ /* 0x040fe400078e10ff */
[----:B------:R-:W-:Y:S02]  /*37a0*/  LEA.HI.X.SX32 R3, R11, R48, 0x1, P5 ;  /* 0x000000300b037211 */ /* 0x000fe400028f0eff */
[----:B------:R-:W-:Y:S01]  /*37b0*/  LEA R10, P5, R17, R46, 0x1 ;  /* 0x0000002e110a7211 */ /* 0x000fe200078a08ff */
[----:B------:R-:W-:Y:S01]  /*37c0*/  IMAD R37, R38, 0x4, R36 ;  /* 0x0000000426257824 */ /* 0x000fe200078e0224 */
[----:B------:R-:W-:Y:S01]  /*37d0*/  LEA.HI.X.SX32 R9, R15, R48, 0x1, P4 ;  /* 0x000000300f097211 */ /* 0x000fe200020f0eff */
[----:B0-----:R-:W-:Y:S01]  /*37e0*/  STG.E.U16 desc[UR40][R2.64], R40 ;  /* 0x0000002802007986 */ /* 0x001fe2000c101528 */
[----:B------:R-:W-:-:S02]  /*37f0*/  LEA R16, P4, R23, R46, 0x1 ;  /* 0x0000002e17107211 */ /* 0x000fc400078808ff */
[----:B------:R-:W-:Y:S01]  /*3800*/  LEA.HI.X.SX32 R15, R21, R48, 0x1, P3 ;  /* 0x00000030150f7211 */ /* 0x000fe200018f0eff */
[----:B-1----:R0:W-:Y:S01]  /*3810*/  STG.E.U16 desc[UR40][R4.64], R42 ;  /* 0x0000002a04007986 */ /* 0x0021e2000c101528 */
[----:B------:R-:W-:Y:S02]  /*3820*/  LEA R22, P3, R29, R46, 0x1 ;  /* 0x0000002e1d167211 */ /* 0x000fe400078608ff */
[----:B------:R-:W-:Y:S02]  /*3830*/  LEA.HI.X.SX32 R21, R27, R48, 0x1, P6 ;  /* 0x000000301b157211 */ /* 0x000fe400030f0eff */
[----:B------:R-:W-:Y:S02]  /*3840*/  LEA R28, P6, R36, R46, 0x1 ;  /* 0x0000002e241c7211 */ /* 0x000fe400078c08ff */
[-C--:B------:R-:W-:Y:S02]  /*3850*/  LEA.HI.X.SX32 R11, R17, R48.reuse, 0x1, P5 ;  /* 0x00000030110b7211 */ /* 0x080fe400028f0eff */
[----:B------:R-:W-:-:S02]  /*3860*/  LEA.HI.X.SX32 R17, R23, R48, 0x1, P4 ;  /* 0x0000003017117211 */ /* 0x000fc400020f0eff */
[-C--:B------:R-:W-:Y:S01]  /*3870*/  LEA.HI.X.SX32 R23, R29, R48.reuse, 0x1, P3 ;  /* 0x000000301d177211 */ /* 0x080fe200018f0eff */
[----:B0-----:R-:W0:Y:S01]  /*3880*/  LDC.64 R4, c[0x0][0x230] ;  /* 0x00008c00ff047b82 */ /* 0x001e220000000a00 */
[----:B------:R-:W-:Y:S02]  /*3890*/  LEA.HI.X.SX32 R29, R36, R48, 0x1, P6 ;  /* 0x00000030241d7211 */ /* 0x000fe400030f0eff */
[----:B------:R-:W-:Y:S02]  /*38a0*/  PRMT R3, R40, 0x7632, R3 ;  /* 0x0000763228037816 */ /* 0x000fe40000000003 */
[----:B------:R-:W-:Y:S02]  /*38b0*/  PRMT R36, R42, 0x7632, R36 ;  /* 0x000076322a247816 */ /* 0x000fe40000000024 */
[-C--:B------:R-:W-:Y:S01]  /*38c0*/  LEA R18, P5, R25, R46.reuse, 0x1 ;  /* 0x0000002e19127211 */ /* 0x080fe200078a08ff */
[----:B------:R1:W-:Y:S01]  /*38d0*/  STG.E.U16 desc[UR40][R6.64], R3 ;  /* 0x0000000306007986 */ /* 0x0003e2000c101528 */
[----:B------:R-:W-:-:S02]  /*38e0*/  LEA R24, P4, R31, R46, 0x1 ;  /* 0x0000002e1f187211 */ /* 0x000fc400078808ff */
[----:B------:R-:W-:Y:S01]  /*38f0*/  LEA R38, R38, R37, 0x2 ;  /* 0x0000002526267211 */ /* 0x000fe200078e10ff */
[----:B------:R3:W-:Y:S01]  /*3900*/  STG.E.U16 desc[UR40][R8.64], R36 ;  /* 0x0000002408007986 */ /* 0x0007e2000c101528 */
[----:B------:R-:W-:Y:S02]  /*3910*/  LEA.HI.X.SX32 R19, R25, R48, 0x1, P5 ;  /* 0x0000003019137211 */ /* 0x000fe400028f0eff */
[-C--:B------:R-:W-:Y:S01]  /*3920*/  LEA R26, P5, R33, R46.reuse, 0x1 ;  /* 0x0000002e211a7211 */ /* 0x080fe200078a08ff */
[----:B------:R4:W-:Y:S01]  /*3930*/  STG.E.U16 desc[UR40][R10.64], R41 ;  /* 0x000000290a007986 */ /* 0x0009e2000c101528 */
[----:B------:R-:W-:Y:S02]  /*3940*/  LEA R30, P3, R37, R46, 0x1 ;  /* 0x0000002e251e7211 */ /* 0x000fe400078608ff */
[----:B------:R-:W-:Y:S01]  /*3950*/  LEA.HI.X.SX32 R25, R31, R48, 0x1, P4 ;  /* 0x000000301f197211 */ /* 0x000fe200020f0eff */
[----:B------:R-:W-:Y:S01]  /*3960*/  STG.E.U16 desc[UR40][R12.64], R43 ;  /* 0x0000002b0c007986 */ /* 0x000fe2000c101528 */
[----:B-1----:R-:W-:-:S02]  /*3970*/  PRMT R7, R41, 0x7632, R7 ;  /* 0x0000763229077816 */ /* 0x002fc40000000007 */
[----:B------:R-:W-:Y:S02]  /*3980*/  LEA R32, P4, R38, R46, 0x1 ;  /* 0x0000002e26207211 */ /* 0x000fe400078808ff */
[----:B---3--:R-:W-:Y:S01]  /*3990*/  PRMT R9, R43, 0x7632, R9 ;  /* 0x000076322b097816 */ /* 0x008fe20000000009 */
[----:B------:R1:W-:Y:S01]  /*39a0*/  STG.E.U16 desc[UR40][R14.64], R7 ;  /* 0x000000070e007986 */ /* 0x0003e2000c101528 */
[----:B--2---:R-:W-:Y:S02]  /*39b0*/  PRMT R3, R44, 0x7632, R3 ;  /* 0x000076322c037816 */ /* 0x004fe40000000003 */
[----:B----4-:R-:W-:Y:S01]  /*39c0*/  PRMT R11, R120, 0x7632, R11 ;  /* 0x00007632780b7816 */ /* 0x010fe2000000000b */
[----:B------:R-:W-:Y:S01]  /*39d0*/  STG.E.U16 desc[UR40][R16.64], R9 ;  /* 0x0000000910007986 */ /* 0x000fe2000c101528 */
[-C--:B------:R-:W-:Y:S02]  /*39e0*/  LEA.HI.X.SX32 R27, R33, R48.reuse, 0x1, P5 ;  /* 0x00000030211b7211 */ /* 0x080fe400028f0eff */
[-C--:B------:R-:W-:Y:S01]  /*39f0*/  LEA.HI.X.SX32 R31, R37, R48.reuse, 0x1, P3 ;  /* 0x00000030251f7211 */ /* 0x080fe200018f0eff */
[----:B------:R-:W-:Y:S01]  /*3a00*/  STG.E.U16 desc[UR40][R18.64], R120 ;  /* 0x0000007812007986 */ /* 0x000fe2000c101528 */
[----:B------:R-:W-:-:S02]  /*3a10*/  LEA.HI.X.SX32 R33, R38, R48, 0x1, P4 ;  /* 0x0000003026217211 */ /* 0x000fc400020f0eff */
[----:B------:R-:W-:Y:S01]  /*3a20*/  PRMT R6, R45, 0x7632, R6 ;  /* 0x000076322d067816 */ /* 0x000fe20000000006 */
[----:B------:R-:W-:Y:S01]  /*3a30*/  STG.E.U16 desc[UR40][R20.64], R44 ;  /* 0x0000002c14007986 */ /* 0x000fe2000c101528 */
[----:B-1----:R-:W-:Y:S02]  /*3a40*/  PRMT R15, R121, 0x7632, R15 ;  /* 0x00007632790f7816 */ /* 0x002fe4000000000f */
[----:B------:R-:W-:Y:S01]  /*3a50*/  FSEL R34, R34, -INF , P2 ;  /* 0xff80000022227808 */ /* 0x000fe20001000000 */
[----:B------:R-:W-:Y:S01]  /*3a60*/  STG.E.U16 desc[UR40][R22.64], R11 ;  /* 0x0000000b16007986 */ /* 0x000fe2000c101528 */
[----:B------:R-:W-:Y:S02]  /*3a70*/  FSEL R2, R35, -INF , P1 ;  /* 0xff80000023027808 */ /* 0x000fe40000800000 */
[----:B------:R-:W-:Y:S01]  /*3a80*/  LOP3.LUT R0, R0, 0xf8, RZ, 0xc0, !PT ;  /* 0x000000f800007812 */ /* 0x000fe200078ec0ff */
[----:B------:R1:W-:Y:S01]  /*3a90*/  STG.E.U16 desc[UR40][R24.64], R3 ;  /* 0x0000000318007986 */ /* 0x0003e2000c101528 */
[----:B------:R-:W-:Y:S01]  /*3aa0*/  FFMA R34, R34, 0.69314718246459960938, R147 ;  /* 0x3f31721822227823 */ /* 0x000fe20000000093 */
[----:B------:R-:W-:-:S02]  /*3ab0*/  FFMA R35, R2, 0.69314718246459960938, R151 ;  /* 0x3f31721802237823 */ /* 0x000fc40000000097 */
[----:B------:R2:W-:Y:S04]  /*3ac0*/  STG.E.U16 desc[UR40][R26.64], R121 ;  /* 0x000000791a007986 */ /* 0x0005e8000c101528 */
[----:B------:R2:W-:Y:S04]  /*3ad0*/  STG.E.U16 desc[UR40][R28.64], R45 ;  /* 0x0000002d1c007986 */ /* 0x0005e8000c101528 */
[----:B------:R2:W-:Y:S01]  /*3ae0*/  STG.E.U16 desc[UR40][R30.64], R15 ;  /* 0x0000000f1e007986 */ /* 0x0005e2000c101528 */
[C---:B-1----:R-:W-:Y:S01]  /*3af0*/  SHF.L.U32 R3, R118.reuse, 0x2, RZ ;  /* 0x0000000276037819 */ /* 0x042fe200000006ff */
[----:B------:R-:W-:-:S02]  /*3b00*/  IMAD.HI R118, R118, 0x4, RZ ;  /* 0x0000000476767827 */ /* 0x000fc400078e02ff */
[----:B------:R2:W-:Y:S01]  /*3b10*/  STG.E.U16 desc[UR40][R32.64], R6 ;  /* 0x0000000620007986 */ /* 0x0005e2000c101528 */
[----:B------:R-:W-:Y:S01]  /*3b20*/  BAR.SYNC.DEFER_BLOCKING 0x0 ;  /* 0x0000000000007b1d */ /* 0x000fe20000010000 */
[----:B0-----:R-:W-:-:S04]  /*3b30*/  IADD3 R2, P1, P2, R3, UR6, R4 ;  /* 0x0000000603027c10 */ /* 0x001fc8000fa3e004 */
[----:B------:R-:W-:Y:S01]  /*3b40*/  IADD3.X R3, R118, UR5, R5, P1, P2 ;  /* 0x0000000576037c10 */ /* 0x000fe20008fe4405 */
[----:B------:R2:W-:Y:S02]  /*3b50*/  STS.64 [R0+UR7], R34 ;  /* 0x0000002200007988 */ /* 0x0005e40008000a07 */
[----:B------:R-:W-:Y:S06]  /*3b60*/  BAR.SYNC.DEFER_BLOCKING 0x0 ;  /* 0x0000000000007b1d */ /* 0x000fec0000010000 */
[----:B------:R-:W-:Y:S05]  /*3b70*/  @P0 EXIT ;  /* 0x000000000000094d */ /* 0x000fea0003800000 */
[----:B------:R-:W0:Y:S04]  /*3b80*/  LDS R5, [R126] ;  /* 0x000000007e057984 */ /* 0x000e280000000800 */
[----:B0-----:R-:W-:Y:S01]  /*3b90*/  STG.E desc[UR40][R2.64], R5 ;  /* 0x0000000502007986 */ /* 0x001fe2000c101928 */
[----:B------:R-:W-:Y:S05]  /*3ba0*/  EXIT ;  /* 0x000000000000794d */ /* 0x000fea0003800000 */
.L_x_2:
[----:B------:R-:W-:-:S00]  /*3bb0*/  BRA `(.L_x_2) ;  /* 0xfffffffc00fc7947 */ /* 0x000fc0000383ffff */
[----:B------:R-:W-:-:S00]  /*3bc0*/  NOP ;  /* 0x0000000000007918 */ /* 0x000fc00000000000 */
        /* <DEDUP_REMOVED lines=11> */
.L_x_3:


//--------------------- .nv.global.init           --------------------------
	.section	.nv.global.init,"aw",@progbits
.nv.global.init:
	.type		_$_str,@object
	.size		_$_str,(.L_0 - _$_str)
_$_str:
        /*0000*/ 	.byte	0x5f, 0x5f, 0x43, 0x55, 0x44, 0x41, 0x5f, 0x46, 0x54, 0x5a, 0x00
.L_0:


//--------------------- .nv.shared.attn_fwd       --------------------------
	.section	.nv.shared.attn_fwd,"aw",@nobits
	.sectionflags	@""
	.align	16
	.zero		1024


//--------------------- .nv.shared.reserved.0     --------------------------
	.section	.nv.shared.reserved.0,"aw",@nobits
	.weak		__nv_reservedSMEM_offset_0_alias
	.size		__nv_reservedSMEM_offset_0_alias, 0, 0
	.other		__nv_reservedSMEM_offset_0_alias,@"STO_CUDA_RESERVED_SHARED STV_DEFAULT"
__nv_reservedSMEM_offset_0_alias:
	.zero		0


//--------------------- .nv.constant0.attn_fwd    --------------------------
	.section	.nv.constant0.attn_fwd,"a",@progbits
	.sectionflags	@""
	.align	4
.nv.constant0.attn_fwd:
	.zero		664


//--------------------- SYMBOLS --------------------------

	.type		.nv.reservedSmem.offset0,@object
	.size		.nv.reservedSmem.offset0,0x4
